	.headerflags	@"EF_CUDA_TEXMODE_UNIFIED EF_CUDA_64BIT_ADDRESS EF_CUDA_SM86 EF_CUDA_VIRTUAL_SM(EF_CUDA_SM86)"
	.elftype	@"ET_EXEC"


//--------------------- .nv.info                  --------------------------
	.section	.nv.info,"",@"SHT_CUDA_INFO"
	.align	4


	//----- nvinfo : EIATTR_REGCOUNT
	.align		4
        /*0000*/ 	.byte	0x04, 0x2f
        /*0002*/ 	.short	(.L_2 - .L_1)
	.align		4
.L_1:
        /*0004*/ 	.word	index@(triton_red_fused__to_copy_add_amax_amin_clamp_mul_native_layer_norm_reciprocal_1)
        /*0008*/ 	.word	0x00000080


	//----- nvinfo : EIATTR_MIN_STACK_SIZE
	.align		4
.L_2:
        /*000c*/ 	.byte	0x04, 0x12
        /*000e*/ 	.short	(.L_4 - .L_3)
	.align		4
.L_3:
        /*0010*/ 	.word	index@(triton_red_fused__to_copy_add_amax_amin_clamp_mul_native_layer_norm_reciprocal_1)
        /*0014*/ 	.word	0x00000000


	//----- nvinfo : EIATTR_FRAME_SIZE
	.align		4
.L_4:
        /*0018*/ 	.byte	0x04, 0x11
        /*001a*/ 	.short	(.L_6 - .L_5)
	.align		4
.L_5:
        /*001c*/ 	.word	index@(triton_red_fused__to_copy_add_amax_amin_clamp_mul_native_layer_norm_reciprocal_1)
        /*0020*/ 	.word	0x00000000


	//----- nvinfo : EIATTR_MIN_STACK_SIZE
	.align		4
.L_6:
        /*0024*/ 	.byte	0x04, 0x12
        /*0026*/ 	.short	(.L_8 - .L_7)
	.align		4
.L_7:
        /*0028*/ 	.word	index@(triton_red_fused__to_copy_add_amax_amin_clamp_mul_native_layer_norm_reciprocal_1)
        /*002c*/ 	.word	0x00000000
.L_8:


//--------------------- .nv.info.triton_red_fused__to_copy_add_amax_amin_clamp_mul_native_layer_norm_reciprocal_1 --------------------------
	.section	.nv.info.triton_red_fused__to_copy_add_amax_amin_clamp_mul_native_layer_norm_reciprocal_1,"",@"SHT_CUDA_INFO"
	.sectionflags	@""
	.align	4


	//----- nvinfo : EIATTR_CUDA_API_VERSION
	.align		4
        /*0000*/ 	.byte	0x04, 0x37
        /*0002*/ 	.short	(.L_10 - .L_9)
.L_9:
        /*0004*/ 	.word	0x0000007c


	//----- nvinfo : EIATTR_SW2861232_WAR
	.align		4
.L_10:
        /*0008*/ 	.byte	0x01, 0x35
	.zero		2


	//----- nvinfo : EIATTR_PARAM_CBANK
	.align		4
        /*000c*/ 	.byte	0x04, 0x0a
        /*000e*/ 	.short	(.L_12 - .L_11)
	.align		4
.L_11:
        /*0010*/ 	.word	index@(.nv.constant0.triton_red_fused__to_copy_add_amax_amin_clamp_mul_native_layer_norm_reciprocal_1)
        /*0014*/ 	.short	0x0160
        /*0016*/ 	.short	0x0090


	//----- nvinfo : EIATTR_CBANK_PARAM_SIZE
	.align		4
.L_12:
        /*0018*/ 	.byte	0x03, 0x19
        /*001a*/ 	.short	0x0090


	//----- nvinfo : EIATTR_KPARAM_INFO
	.align		4
        /*001c*/ 	.byte	0x04, 0x17
        /*001e*/ 	.short	(.L_14 - .L_13)
.L_13:
        /*0020*/ 	.word	0x00000000
        /*0024*/ 	.short	0x0012
        /*0026*/ 	.short	0x0088
        /*0028*/ 	.byte	0x00, 0xf4, 0x21, 0x00


	//----- nvinfo : EIATTR_KPARAM_INFO
	.align		4
.L_14:
        /*002c*/ 	.byte	0x04, 0x17
        /*002e*/ 	.short	(.L_16 - .L_15)
.L_15:
        /*0030*/ 	.word	0x00000000
        /*0034*/ 	.short	0x0011
        /*0036*/ 	.short	0x0084
        /*0038*/ 	.byte	0x00, 0xf0, 0x11, 0x00


	//----- nvinfo : EIATTR_KPARAM_INFO
	.align		4
.L_16:
        /*003c*/ 	.byte	0x04, 0x17
        /*003e*/ 	.short	(.L_18 - .L_17)
.L_17:
        /*0040*/ 	.word	0x00000000
        /*0044*/ 	.short	0x0010
        /*0046*/ 	.short	0x0080
        /*0048*/ 	.byte	0x00, 0xf0, 0x11, 0x00


	//----- nvinfo : EIATTR_KPARAM_INFO
	.align		4
.L_18:
        /*004c*/ 	.byte	0x04, 0x17
        /*004e*/ 	.short	(.L_20 - .L_19)
.L_19:
        /*0050*/ 	.word	0x00000000
        /*0054*/ 	.short	0x000f
        /*0056*/ 	.short	0x0078
        /*0058*/ 	.byte	0x00, 0xf4, 0x21, 0x00


	//----- nvinfo : EIATTR_KPARAM_INFO
	.align		4
.L_20:
        /*005c*/ 	.byte	0x04, 0x17
        /*005e*/ 	.short	(.L_22 - .L_21)
.L_21:
        /*0060*/ 	.word	0x00000000
        /*0064*/ 	.short	0x000e
        /*0066*/ 	.short	0x0070
        /*0068*/ 	.byte	0x00, 0xf4, 0x21, 0x00


	//----- nvinfo : EIATTR_KPARAM_INFO
	.align		4
.L_22:
        /*006c*/ 	.byte	0x04, 0x17
        /*006e*/ 	.short	(.L_24 - .L_23)
.L_23:
        /*0070*/ 	.word	0x00000000
        /*0074*/ 	.short	0x000d
        /*0076*/ 	.short	0x0068
        /*0078*/ 	.byte	0x00, 0xf4, 0x21, 0x00


	//----- nvinfo : EIATTR_KPARAM_INFO
	.align		4
.L_24:
        /*007c*/ 	.byte	0x04, 0x17
        /*007e*/ 	.short	(.L_26 - .L_25)
.L_25:
        /*0080*/ 	.word	0x00000000
        /*0084*/ 	.short	0x000c
        /*0086*/ 	.short	0x0060
        /*0088*/ 	.byte	0x00, 0xf4, 0x21, 0x00


	//----- nvinfo : EIATTR_KPARAM_INFO
	.align		4
.L_26:
        /*008c*/ 	.byte	0x04, 0x17
        /*008e*/ 	.short	(.L_28 - .L_27)
.L_27:
        /*0090*/ 	.word	0x00000000
        /*0094*/ 	.short	0x000b
        /*0096*/ 	.short	0x0058
        /*0098*/ 	.byte	0x00, 0xf4, 0x21, 0x00


	//----- nvinfo : EIATTR_KPARAM_INFO
	.align		4
.L_28:
        /*009c*/ 	.byte	0x04, 0x17
        /*009e*/ 	.short	(.L_30 - .L_29)
.L_29:
        /*00a0*/ 	.word	0x00000000
        /*00a4*/ 	.short	0x000a
        /*00a6*/ 	.short	0x0050
        /*00a8*/ 	.byte	0x00, 0xf4, 0x21, 0x00


	//----- nvinfo : EIATTR_KPARAM_INFO
	.align		4
.L_30:
        /*00ac*/ 	.byte	0x04, 0x17
        /*00ae*/ 	.short	(.L_32 - .L_31)
.L_31:
        /*00b0*/ 	.word	0x00000000
        /*00b4*/ 	.short	0x0009
        /*00b6*/ 	.short	0x0048
        /*00b8*/ 	.byte	0x00, 0xf4, 0x21, 0x00


	//----- nvinfo : EIATTR_KPARAM_INFO
	.align		4
.L_32:
        /*00bc*/ 	.byte	0x04, 0x17
        /*00be*/ 	.short	(.L_34 - .L_33)
.L_33:
        /*00c0*/ 	.word	0x00000000
        /*00c4*/ 	.short	0x0008
        /*00c6*/ 	.short	0x0040
        /*00c8*/ 	.byte	0x00, 0xf4, 0x21, 0x00


	//----- nvinfo : EIATTR_KPARAM_INFO
	.align		4
.L_34:
        /*00cc*/ 	.byte	0x04, 0x17
        /*00ce*/ 	.short	(.L_36 - .L_35)
.L_35:
        /*00d0*/ 	.word	0x00000000
        /*00d4*/ 	.short	0x0007
        /*00d6*/ 	.short	0x0038
        /*00d8*/ 	.byte	0x00, 0xf4, 0x21, 0x00


	//----- nvinfo : EIATTR_KPARAM_INFO
	.align		4
.L_36:
        /*00dc*/ 	.byte	0x04, 0x17
        /*00de*/ 	.short	(.L_38 - .L_37)
.L_37:
        /*00e0*/ 	.word	0x00000000
        /*00e4*/ 	.short	0x0006
        /*00e6*/ 	.short	0x0030
        /*00e8*/ 	.byte	0x00, 0xf4, 0x21, 0x00


	//----- nvinfo : EIATTR_KPARAM_INFO
	.align		4
.L_38:
        /*00ec*/ 	.byte	0x04, 0x17
        /*00ee*/ 	.short	(.L_40 - .L_39)
.L_39:
        /*00f0*/ 	.word	0x00000000
        /*00f4*/ 	.short	0x0005
        /*00f6*/ 	.short	0x0028
        /*00f8*/ 	.byte	0x00, 0xf4, 0x21, 0x00


	//----- nvinfo : EIATTR_KPARAM_INFO
	.align		4
.L_40:
        /*00fc*/ 	.byte	0x04, 0x17
        /*00fe*/ 	.short	(.L_42 - .L_41)
.L_41:
        /*0100*/ 	.word	0x00000000
        /*0104*/ 	.short	0x0004
        /*0106*/ 	.short	0x0020
        /*0108*/ 	.byte	0x00, 0xf4, 0x21, 0x00


	//----- nvinfo : EIATTR_KPARAM_INFO
	.align		4
.L_42:
        /*010c*/ 	.byte	0x04, 0x17
        /*010e*/ 	.short	(.L_44 - .L_43)
.L_43:
        /*0110*/ 	.word	0x00000000
        /*0114*/ 	.short	0x0003
        /*0116*/ 	.short	0x0018
        /*0118*/ 	.byte	0x00, 0xf4, 0x21, 0x00


	//----- nvinfo : EIATTR_KPARAM_INFO
	.align		4
.L_44:
        /*011c*/ 	.byte	0x04, 0x17
        /*011e*/ 	.short	(.L_46 - .L_45)
.L_45:
        /*0120*/ 	.word	0x00000000
        /*0124*/ 	.short	0x0002
        /*0126*/ 	.short	0x0010
        /*0128*/ 	.byte	0x00, 0xf4, 0x21, 0x00


	//----- nvinfo : EIATTR_KPARAM_INFO
	.align		4
.L_46:
        /*012c*/ 	.byte	0x04, 0x17
        /*012e*/ 	.short	(.L_48 - .L_47)
.L_47:
        /*0130*/ 	.word	0x00000000
        /*0134*/ 	.short	0x0001
        /*0136*/ 	.short	0x0008
        /*0138*/ 	.byte	0x00, 0xf4, 0x21, 0x00


	//----- nvinfo : EIATTR_KPARAM_INFO
	.align		4
.L_48:
        /*013c*/ 	.byte	0x04, 0x17
        /*013e*/ 	.short	(.L_50 - .L_49)
.L_49:
        /*0140*/ 	.word	0x00000000
        /*0144*/ 	.short	0x0000
        /*0146*/ 	.short	0x0000
        /*0148*/ 	.byte	0x00, 0xf4, 0x21, 0x00


	//----- nvinfo : EIATTR_MAXREG_COUNT
	.align		4
.L_50:
        /*014c*/ 	.byte	0x03, 0x1b
        /*014e*/ 	.short	0x00ff


	//----- nvinfo : EIATTR_COOP_GROUP_MASK_REGIDS
	.align		4
        /*0150*/ 	.byte	0x04, 0x29
        /*0152*/ 	.short	(.L_52 - .L_51)


	//   ....[0]....
.L_51:
        /*0154*/ 	.word	0xffffffff


	//   ....[1]....
        /*0158*/ 	.word	0xffffffff


	//   ....[2]....
        /*015c*/ 	.word	0xffffffff


	//   ....[3]....
        /*0160*/ 	.word	0xffffffff


	//   ....[4]....
        /*0164*/ 	.word	0xffffffff


	//   ....[5]....
        /*0168*/ 	.word	0xffffffff


	//   ....[6]....
        /*016c*/ 	.word	0xffffffff


	//   ....[7]....
        /*0170*/ 	.word	0xffffffff


	//   ....[8]....
        /*0174*/ 	.word	0xffffffff


	//   ....[9]....
        /*0178*/ 	.word	0xffffffff


	//   ....[10]....
        /*017c*/ 	.word	0xffffffff


	//   ....[11]....
        /*0180*/ 	.word	0xffffffff


	//   ....[12]....
        /*0184*/ 	.word	0xffffffff


	//   ....[13]....
        /*0188*/ 	.word	0xffffffff


	//   ....[14]....
        /*018c*/ 	.word	0xffffffff


	//   ....[15]....
        /*0190*/ 	.word	0xffffffff


	//   ....[16]....
        /*0194*/ 	.word	0xffffffff


	//   ....[17]....
        /*0198*/ 	.word	0xffffffff


	//   ....[18]....
        /*019c*/ 	.word	0xffffffff


	//   ....[19]....
        /*01a0*/ 	.word	0xffffffff


	//   ....[20]....
        /*01a4*/ 	.word	0xffffffff


	//   ....[21]....
        /*01a8*/ 	.word	0xffffffff


	//   ....[22]....
        /*01ac*/ 	.word	0xffffffff


	//   ....[23]....
        /*01b0*/ 	.word	0xffffffff


	//   ....[24]....
        /*01b4*/ 	.word	0xffffffff


	//   ....[25]....
        /*01b8*/ 	.word	0xffffffff


	//   ....[26]....
        /*01bc*/ 	.word	0xffffffff


	//   ....[27]....
        /*01c0*/ 	.word	0xffffffff


	//   ....[28]....
        /*01c4*/ 	.word	0xffffffff


	//   ....[29]....
        /*01c8*/ 	.word	0xffffffff


	//   ....[30]....
        /*01cc*/ 	.word	0xffffffff


	//   ....[31]....
        /*01d0*/ 	.word	0xffffffff


	//   ....[32]....
        /*01d4*/ 	.word	0xffffffff


	//   ....[33]....
        /*01d8*/ 	.word	0xffffffff


	//   ....[34]....
        /*01dc*/ 	.word	0xffffffff


	//   ....[35]....
        /*01e0*/ 	.word	0xffffffff


	//   ....[36]....
        /*01e4*/ 	.word	0xffffffff


	//   ....[37]....
        /*01e8*/ 	.word	0xffffffff


	//   ....[38]....
        /*01ec*/ 	.word	0xffffffff


	//   ....[39]....
        /*01f0*/ 	.word	0xffffffff


	//   ....[40]....
        /*01f4*/ 	.word	0xffffffff


	//   ....[41]....
        /*01f8*/ 	.word	0xffffffff


	//   ....[42]....
        /*01fc*/ 	.word	0xffffffff


	//   ....[43]....
        /*0200*/ 	.word	0xffffffff


	//   ....[44]....
        /*0204*/ 	.word	0xffffffff


	//   ....[45]....
        /*0208*/ 	.word	0xffffffff


	//   ....[46]....
        /*020c*/ 	.word	0xffffffff


	//   ....[47]....
        /*0210*/ 	.word	0xffffffff


	//   ....[48]....
        /*0214*/ 	.word	0xffffffff


	//   ....[49]....
        /*0218*/ 	.word	0xffffffff


	//   ....[50]....
        /*021c*/ 	.word	0xffffffff


	//   ....[51]....
        /*0220*/ 	.word	0xffffffff


	//   ....[52]....
        /*0224*/ 	.word	0xffffffff


	//   ....[53]....
        /*0228*/ 	.word	0xffffffff


	//   ....[54]....
        /*022c*/ 	.word	0xffffffff


	//   ....[55]....
        /*0230*/ 	.word	0xffffffff


	//   ....[56]....
        /*0234*/ 	.word	0xffffffff


	//   ....[57]....
        /*0238*/ 	.word	0xffffffff


	//   ....[58]....
        /*023c*/ 	.word	0xffffffff


	//   ....[59]....
        /*0240*/ 	.word	0xffffffff


	//   ....[60]....
        /*0244*/ 	.word	0xffffffff


	//   ....[61]....
        /*0248*/ 	.word	0xffffffff


	//   ....[62]....
        /*024c*/ 	.word	0xffffffff


	//   ....[63]....
        /*0250*/ 	.word	0xffffffff


	//   ....[64]....
        /*0254*/ 	.word	0xffffffff


	//   ....[65]....
        /*0258*/ 	.word	0xffffffff


	//   ....[66]....
        /*025c*/ 	.word	0xffffffff


	//   ....[67]....
        /*0260*/ 	.word	0xffffffff


	//   ....[68]....
        /*0264*/ 	.word	0xffffffff


	//   ....[69]....
        /*0268*/ 	.word	0xffffffff


	//   ....[70]....
        /*026c*/ 	.word	0xffffffff


	//   ....[71]....
        /*0270*/ 	.word	0xffffffff


	//   ....[72]....
        /*0274*/ 	.word	0xffffffff


	//   ....[73]....
        /*0278*/ 	.word	0xffffffff


	//   ....[74]....
        /*027c*/ 	.word	0xffffffff


	//   ....[75]....
        /*0280*/ 	.word	0xffffffff


	//   ....[76]....
        /*0284*/ 	.word	0xffffffff


	//   ....[77]....
        /*0288*/ 	.word	0xffffffff


	//   ....[78]....
        /*028c*/ 	.word	0xffffffff


	//   ....[79]....
        /*0290*/ 	.word	0xffffffff


	//   ....[80]....
        /*0294*/ 	.word	0xffffffff


	//   ....[81]....
        /*0298*/ 	.word	0xffffffff


	//   ....[82]....
        /*029c*/ 	.word	0xffffffff


	//   ....[83]....
        /*02a0*/ 	.word	0xffffffff


	//   ....[84]....
        /*02a4*/ 	.word	0xffffffff


	//   ....[85]....
        /*02a8*/ 	.word	0xffffffff


	//   ....[86]....
        /*02ac*/ 	.word	0xffffffff


	//   ....[87]....
        /*02b0*/ 	.word	0xffffffff


	//   ....[88]....
        /*02b4*/ 	.word	0xffffffff


	//   ....[89]....
        /*02b8*/ 	.word	0xffffffff


	//   ....[90]....
        /*02bc*/ 	.word	0xffffffff


	//   ....[91]....
        /*02c0*/ 	.word	0xffffffff


	//   ....[92]....
        /*02c4*/ 	.word	0xffffffff


	//   ....[93]....
        /*02c8*/ 	.word	0xffffffff


	//   ....[94]....
        /*02cc*/ 	.word	0xffffffff


	//   ....[95]....
        /*02d0*/ 	.word	0xffffffff


	//   ....[96]....
        /*02d4*/ 	.word	0xffffffff


	//   ....[97]....
        /*02d8*/ 	.word	0xffffffff


	//   ....[98]....
        /*02dc*/ 	.word	0xffffffff


	//   ....[99]....
        /*02e0*/ 	.word	0xffffffff


	//----- nvinfo : EIATTR_COOP_GROUP_INSTR_OFFSETS
	.align		4
.L_52:
        /*02e4*/ 	.byte	0x04, 0x28
        /*02e6*/ 	.short	(.L_54 - .L_53)


	//   ....[0]....
.L_53:
        /*02e8*/ 	.word	0x00000480


	//   ....[1]....
        /*02ec*/ 	.word	0x00000620


	//   ....[2]....
        /*02f0*/ 	.word	0x00000900


	//   ....[3]....
        /*02f4*/ 	.word	0x00001e60


	//   ....[4]....
        /*02f8*/ 	.word	0x00001f20


	//   ....[5]....
        /*02fc*/ 	.word	0x00002170


	//   ....[6]....
        /*0300*/ 	.word	0x00002220


	//   ....[7]....
        /*0304*/ 	.word	0x00002970


	//   ....[8]....
        /*0308*/ 	.word	0x00002b70


	//   ....[9]....
        /*030c*/ 	.word	0x00002c40


	//   ....[10]....
        /*0310*/ 	.word	0x00002c80


	//   ....[11]....
        /*0314*/ 	.word	0x00002cd0


	//   ....[12]....
        /*0318*/ 	.word	0x00002d20


	//   ....[13]....
        /*031c*/ 	.word	0x00002d50


	//   ....[14]....
        /*0320*/ 	.word	0x00002d80


	//   ....[15]....
        /*0324*/ 	.word	0x00002dd0


	//   ....[16]....
        /*0328*/ 	.word	0x00002e00


	//   ....[17]....
        /*032c*/ 	.word	0x00002e40


	//   ....[18]....
        /*0330*/ 	.word	0x00002ea0


	//   ....[19]....
        /*0334*/ 	.word	0x00002f20


	//   ....[20]....
        /*0338*/ 	.word	0x00002f60


	//   ....[21]....
        /*033c*/ 	.word	0x00002fe0


	//   ....[22]....
        /*0340*/ 	.word	0x00003050


	//   ....[23]....
        /*0344*/ 	.word	0x000030a0


	//   ....[24]....
        /*0348*/ 	.word	0x000030e0


	//   ....[25]....
        /*034c*/ 	.word	0x00003110


	//   ....[26]....
        /*0350*/ 	.word	0x00003140


	//   ....[27]....
        /*0354*/ 	.word	0x00003170


	//   ....[28]....
        /*0358*/ 	.word	0x00003190


	//   ....[29]....
        /*035c*/ 	.word	0x000031a0


	//   ....[30]....
        /*0360*/ 	.word	0x000031e0


	//   ....[31]....
        /*0364*/ 	.word	0x000032e0


	//   ....[32]....
        /*0368*/ 	.word	0x00003370


	//   ....[33]....
        /*036c*/ 	.word	0x000033a0


	//   ....[34]....
        /*0370*/ 	.word	0x000033d0


	//   ....[35]....
        /*0374*/ 	.word	0x000033e0


	//   ....[36]....
        /*0378*/ 	.word	0x00003400


	//   ....[37]....
        /*037c*/ 	.word	0x00003420


	//   ....[38]....
        /*0380*/ 	.word	0x000034b0


	//   ....[39]....
        /*0384*/ 	.word	0x000034f0


	//   ....[40]....
        /*0388*/ 	.word	0x00003590


	//   ....[41]....
        /*038c*/ 	.word	0x000035c0


	//   ....[42]....
        /*0390*/ 	.word	0x000035e0


	//   ....[43]....
        /*0394*/ 	.word	0x00003610


	//   ....[44]....
        /*0398*/ 	.word	0x00003620


	//   ....[45]....
        /*039c*/ 	.word	0x000038f0


	//   ....[46]....
        /*03a0*/ 	.word	0x00003900


	//   ....[47]....
        /*03a4*/ 	.word	0x00003940


	//   ....[48]....
        /*03a8*/ 	.word	0x00003990


	//   ....[49]....
        /*03ac*/ 	.word	0x00003a50


	//   ....[50]....
        /*03b0*/ 	.word	0x00003ab0


	//   ....[51]....
        /*03b4*/ 	.word	0x00003af0


	//   ....[52]....
        /*03b8*/ 	.word	0x00003be0


	//   ....[53]....
        /*03bc*/ 	.word	0x00003c10


	//   ....[54]....
        /*03c0*/ 	.word	0x000058d0


	//   ....[55]....
        /*03c4*/ 	.word	0x00005950


	//   ....[56]....
        /*03c8*/ 	.word	0x000059d0


	//   ....[57]....
        /*03cc*/ 	.word	0x00005a50


	//   ....[58]....
        /*03d0*/ 	.word	0x00005ad0


	//   ....[59]....
        /*03d4*/ 	.word	0x00006360


	//   ....[60]....
        /*03d8*/ 	.word	0x000063e0


	//   ....[61]....
        /*03dc*/ 	.word	0x00006460


	//   ....[62]....
        /*03e0*/ 	.word	0x000064e0


	//   ....[63]....
        /*03e4*/ 	.word	0x000065b0


	//   ....[64]....
        /*03e8*/ 	.word	0x000072e0


	//   ....[65]....
        /*03ec*/ 	.word	0x00007360


	//   ....[66]....
        /*03f0*/ 	.word	0x000073e0


	//   ....[67]....
        /*03f4*/ 	.word	0x00007460


	//   ....[68]....
        /*03f8*/ 	.word	0x000074e0


	//   ....[69]....
        /*03fc*/ 	.word	0x000081d0


	//   ....[70]....
        /*0400*/ 	.word	0x00008250


	//   ....[71]....
        /*0404*/ 	.word	0x000082d0


	//   ....[72]....
        /*0408*/ 	.word	0x00008350


	//   ....[73]....
        /*040c*/ 	.word	0x000083a0


	//   ....[74]....
        /*0410*/ 	.word	0x000088d0


	//   ....[75]....
        /*0414*/ 	.word	0x00008920


	//   ....[76]....
        /*0418*/ 	.word	0x00008960


	//   ....[77]....
        /*041c*/ 	.word	0x000089a0


	//   ....[78]....
        /*0420*/ 	.word	0x000089f0


	//   ....[79]....
        /*0424*/ 	.word	0x00008a00


	//   ....[80]....
        /*0428*/ 	.word	0x00008a30


	//   ....[81]....
        /*042c*/ 	.word	0x00008a60


	//   ....[82]....
        /*0430*/ 	.word	0x00008ac0


	//   ....[83]....
        /*0434*/ 	.word	0x00008b00


	//   ....[84]....
        /*0438*/ 	.word	0x00008b40


	//   ....[85]....
        /*043c*/ 	.word	0x00008b80


	//   ....[86]....
        /*0440*/ 	.word	0x00008ba0


	//   ....[87]....
        /*0444*/ 	.word	0x00008c00


	//   ....[88]....
        /*0448*/ 	.word	0x00008c40


	//   ....[89]....
        /*044c*/ 	.word	0x00008c80


	//   ....[90]....
        /*0450*/ 	.word	0x00008cc0


	//   ....[91]....
        /*0454*/ 	.word	0x00008cf0


	//   ....[92]....
        /*0458*/ 	.word	0x00008e50


	//   ....[93]....
        /*045c*/ 	.word	0x00008e70


	//   ....[94]....
        /*0460*/ 	.word	0x00008e80


	//   ....[95]....
        /*0464*/ 	.word	0x00008ed0


	//   ....[96]....
        /*0468*/ 	.word	0x00008ee0


	//   ....[97]....
        /*046c*/ 	.word	0x00009060


	//   ....[98]....
        /*0470*/ 	.word	0x000090b0


	//   ....[99]....
        /*0474*/ 	.word	0x000090f0


	//----- nvinfo : EIATTR_EXIT_INSTR_OFFSETS
	.align		4
.L_54:
        /*0478*/ 	.byte	0x04, 0x1c
        /*047a*/ 	.short	(.L_56 - .L_55)


	//   ....[0]....
.L_55:
        /*047c*/ 	.word	0x0000cef0


	//   ....[1]....
        /*0480*/ 	.word	0x0000cf10


	//----- nvinfo : EIATTR_REQNTID
	.align		4
.L_56:
        /*0484*/ 	.byte	0x04, 0x10
        /*0486*/ 	.short	(.L_58 - .L_57)
.L_57:
        /*0488*/ 	.word	0x00000100
        /*048c*/ 	.word	0x00000001
        /*0490*/ 	.word	0x00000001
.L_58:


//--------------------- .nv.callgraph             --------------------------
	.section	.nv.callgraph,"",@"SHT_CUDA_CALLGRAPH"
	.align	4
	.sectionentsize	8
	.align		4
        /*0000*/ 	.word	0x00000000
	.align		4
        /*0004*/ 	.word	0xffffffff
	.align		4
        /*0008*/ 	.word	0x00000000
	.align		4
        /*000c*/ 	.word	0xfffffffe
	.align		4
        /*0010*/ 	.word	0x00000000
	.align		4
        /*0014*/ 	.word	0xfffffffd
	.align		4
        /*0018*/ 	.word	0x00000000
	.align		4
        /*001c*/ 	.word	0xfffffffc


//--------------------- .nv.rel.action            --------------------------
	.section	.nv.rel.action,"",@"SHT_CUDA_RELOCINFO"
	.align	8
	.sectionentsize	8
        /*0000*/ 	.byte	0x73, 0x00, 0x00, 0x00, 0x00, 0x00, 0x00, 0x00, 0x00, 0x00, 0x00, 0x11, 0x25, 0x00, 0x05, 0x36


//--------------------- .nv.constant4             --------------------------
	.section	.nv.constant4,"a",@progbits
	.align	8
	.align		8
.nv.constant4:
        /*0000*/ 	.dword	_$_str


//--------------------- .nv.constant0.triton_red_fused__to_copy_add_amax_amin_clamp_mul_native_layer_norm_reciprocal_1 --------------------------
	.section	.nv.constant0.triton_red_fused__to_copy_add_amax_amin_clamp_mul_native_layer_norm_reciprocal_1,"a",@progbits
	.sectionflags	@""
	.align	4
.nv.constant0.triton_red_fused__to_copy_add_amax_amin_clamp_mul_native_layer_norm_reciprocal_1:
	.zero		496


//--------------------- .text.triton_red_fused__to_copy_add_amax_amin_clamp_mul_native_layer_norm_reciprocal_1 --------------------------
	.section	.text.triton_red_fused__to_copy_add_amax_amin_clamp_mul_native_layer_norm_reciprocal_1,"ax",@progbits
	.sectionflags	@"SHF_BARRIERS=1"
	.sectioninfo	@"SHI_REGISTERS=128"
	.align	128
        .global         triton_red_fused__to_copy_add_amax_amin_clamp_mul_native_layer_norm_reciprocal_1
        .type           triton_red_fused__to_copy_add_amax_amin_clamp_mul_native_layer_norm_reciprocal_1,@function
        .size           triton_red_fused__to_copy_add_amax_amin_clamp_mul_native_layer_norm_reciprocal_1,(.L_x_1 - triton_red_fused__to_copy_add_amax_amin_clamp_mul_native_layer_norm_reciprocal_1)
        .other          triton_red_fused__to_copy_add_amax_amin_clamp_mul_native_layer_norm_reciprocal_1,@"STO_CUDA_ENTRY STV_DEFAULT"
triton_red_fused__to_copy_add_amax_amin_clamp_mul_native_layer_norm_reciprocal_1:
.text.triton_red_fused__to_copy_add_amax_amin_clamp_mul_native_layer_norm_reciprocal_1:
[----:B------:R-:W-:Y:S02]  /*0000*/  IMAD.MOV.U32 R1, RZ, RZ, c[0x0][0x28] ;  /* 0x00000a00ff017624 */ /* 0x000fe400078e00ff */
[----:B------:R-:W0:Y:S01]  /*0010*/  S2UR UR4, SR_CTAID.X ;  /* 0x00000000000479c3 */ /* 0x000e220000002500 */
[----:B------:R-:W1:Y:S01]  /*0020*/  S2R R97, SR_TID.X ;  /* 0x0000000000617919 */ /* 0x000e620000002100 */
[----:B------:R-:W-:Y:S01]  /*0030*/  IMAD.MOV.U32 R4, RZ, RZ, 0x2 ;  /* 0x00000002ff047424 */ /* 0x000fe200078e00ff */
[----:B------:R-:W-:Y:S01]  /*0040*/  CS2R R24, SRZ ;  /* 0x0000000000187805 */ /* 0x000fe2000001ff00 */
[----:B------:R-:W-:Y:S01]  /*0050*/  CS2R R26, SRZ ;  /* 0x00000000001a7805 */ /* 0x000fe2000001ff00 */
[----:B------:R-:W-:Y:S02]  /*0060*/  ULDC.64 UR10, c[0x0][0x118] ;  /* 0x00004600000a7ab9 */ /* 0x000fe40000000a00 */
[----:B0-----:R-:W-:Y:S01]  /*0070*/  USHF.L.U32 UR5, UR4, 0x2, URZ ;  /* 0x0000000204057899 */ /* 0x001fe2000800063f */
[----:B-1----:R-:W-:Y:S01]  /*0080*/  IMAD.SHL.U32 R114, R97, 0x10, RZ ;  /* 0x0000001061727824 */ /* 0x002fe200078e00ff */
[----:B------:R-:W-:Y:S02]  /*0090*/  UIMAD UR4, UR4, 0x3000, URZ ;  /* 0x00003000040478a4 */ /* 0x000fe4000f8e023f */
[----:B------:R-:W-:-:S02]  /*00a0*/  UISETP.GE.AND UP0, UPT, UR5, 0x1010, UPT ;  /* 0x000010100500788c */ /* 0x000fc4000bf06270 */
[----:B------:R-:W-:-:S04]  /*00b0*/  LOP3.LUT R114, R114, 0xff0, RZ, 0xc0, !PT ;  /* 0x00000ff072727812 */ /* 0x000fc800078ec0ff */
[----:B------:R-:W-:Y:S02]  /*00c0*/  PLOP3.LUT P0, PT, PT, PT, UP0, 0x40, 0x0 ;  /* 0x000000000000781c */ /* 0x000fe40003f0e808 */
[C---:B------:R-:W-:Y:S02]  /*00d0*/  LOP3.LUT R2, R114.reuse, UR4, RZ, 0xfc, !PT ;  /* 0x0000000472027c12 */ /* 0x040fe4000f8efcff */
[----:B------:R-:W-:-:S03]  /*00e0*/  ISETP.LT.U32.AND P0, PT, R114, 0xc00, P0 ;  /* 0x00000c007200780c */ /* 0x000fc60000701070 */
[----:B------:R-:W-:-:S10]  /*00f0*/  IMAD.WIDE R38, R2, R4, c[0x0][0x160] ;  /* 0x0000580002267625 */ /* 0x000fd400078e0204 */
[----:B------:R-:W2:Y:S01]  /*0100*/  @P0 LDG.E.EL.128 R24, [R38.64] ;  /* 0x0000000a26180981 */ /* 0x000ea2000c2e1d00 */
[----:B------:R-:W-:Y:S01]  /*0110*/  UIADD3 UR6, UR5, 0x1, URZ ;  /* 0x0000000105067890 */ /* 0x000fe2000fffe03f */
[----:B------:R-:W-:Y:S01]  /*0120*/  CS2R R28, SRZ ;  /* 0x00000000001c7805 */ /* 0x000fe2000001ff00 */
[----:B------:R-:W-:-:S04]  /*0130*/  CS2R R30, SRZ ;  /* 0x00000000001e7805 */ /* 0x000fc8000001ff00 */
[----:B------:R-:W-:-:S04]  /*0140*/  IMAD.U32 R115, RZ, RZ, UR6 ;  /* 0x00000006ff737e24 */ /* 0x000fc8000f8e00ff */
[----:B------:R-:W-:-:S04]  /*0150*/  IMAD R3, R115, 0xc00, R114 ;  /* 0x00000c0073037824 */ /* 0x000fc800078e0272 */
[----:B------:R-:W-:-:S05]  /*0160*/  IMAD.WIDE R34, R3, R4, c[0x0][0x160] ;  /* 0x0000580003227625 */ /* 0x000fca00078e0204 */
[----:B------:R-:W3:Y:S01]  /*0170*/  @P0 LDG.E.EL.128 R28, [R34.64] ;  /* 0x0000000a221c0981 */ /* 0x000ee2000c2e1d00 */
[----:B------:R-:W-:Y:S01]  /*0180*/  UIADD3 UR7, UR4, 0x1800, URZ ;  /* 0x0000180004077890 */ /* 0x000fe2000fffe03f */
[----:B------:R-:W-:Y:S01]  /*0190*/  CS2R R8, SRZ ;  /* 0x0000000000087805 */ /* 0x000fe2000001ff00 */
[----:B------:R-:W-:Y:S01]  /*01a0*/  CS2R R10, SRZ ;  /* 0x00000000000a7805 */ /* 0x000fe2000001ff00 */
[----:B------:R-:W-:-:S03]  /*01b0*/  FSEL R79, RZ, 2, !P0 ;  /* 0x40000000ff4f7808 */ /* 0x000fc60004000000 */
[----:B------:R-:W-:-:S05]  /*01c0*/  IADD3 R0, R114, UR7, RZ ;  /* 0x0000000772007c10 */ /* 0x000fca000fffe0ff */
[----:B------:R-:W-:-:S05]  /*01d0*/  IMAD.WIDE R46, R0, R4, c[0x0][0x160] ;  /* 0x00005800002e7625 */ /* 0x000fca00078e0204 */
[----:B------:R-:W4:Y:S01]  /*01e0*/  @P0 LDG.E.EL.128 R8, [R46.64] ;  /* 0x0000000a2e080981 */ /* 0x000f22000c2e1d00 */
[C---:B------:R-:W-:Y:S01]  /*01f0*/  FMUL R16, R79.reuse, 16777216 ;  /* 0x4b8000004f107820 */ /* 0x040fe20000400000 */
[----:B------:R-:W-:Y:S01]  /*0200*/  FSETP.GEU.AND P1, PT, R79, 1.175494350822287508e-38, PT ;  /* 0x008000004f00780b */ /* 0x000fe20003f2e000 */
[----:B------:R-:W-:Y:S01]  /*0210*/  UIADD3 UR8, UR4, 0x2400, URZ ;  /* 0x0000240004087890 */ /* 0x000fe2000fffe03f */
[----:B------:R-:W-:Y:S01]  /*0220*/  FSEL R77, RZ, 3, !P0 ;  /* 0x40400000ff4d7808 */ /* 0x000fe20004000000 */
[----:B------:R-:W-:Y:S01]  /*0230*/  CS2R R12, SRZ ;  /* 0x00000000000c7805 */ /* 0x000fe2000001ff00 */
[----:B------:R-:W-:Y:S01]  /*0240*/  FSEL R5, R16, R79, !P1 ;  /* 0x0000004f10057208 */ /* 0x000fe20004800000 */
[----:B------:R-:W-:Y:S01]  /*0250*/  CS2R R14, SRZ ;  /* 0x00000000000e7805 */ /* 0x000fe2000001ff00 */
[----:B------:R-:W-:Y:S01]  /*0260*/  FSEL R67, RZ, 4, !P0 ;  /* 0x40800000ff437808 */ /* 0x000fe20004000000 */
[C---:B------:R-:W-:Y:S01]  /*0270*/  FMUL R18, R77.reuse, 16777216 ;  /* 0x4b8000004d127820 */ /* 0x040fe20000400000 */
[----:B------:R0:W1:Y:S01]  /*0280*/  MUFU.RCP R48, R5 ;  /* 0x0000000500307308 */ /* 0x0000620000001000 */
[----:B------:R-:W-:Y:S01]  /*0290*/  FSEL R66, RZ, 5, !P0 ;  /* 0x40a00000ff427808 */ /* 0x000fe20004000000 */
[----:B------:R-:W-:Y:S01]  /*02a0*/  USHF.R.S32.HI UR9, URZ, 0x1f, UR4 ;  /* 0x0000001f3f097899 */ /* 0x000fe20008011404 */
[----:B------:R-:W-:Y:S01]  /*02b0*/  FSETP.GEU.AND P2, PT, R77, 1.175494350822287508e-38, PT ;  /* 0x008000004d00780b */ /* 0x000fe20003f4e000 */
[C---:B------:R-:W-:Y:S01]  /*02c0*/  FMUL R20, R67.reuse, 16777216 ;  /* 0x4b80000043147820 */ /* 0x040fe20000400000 */
[----:B------:R-:W-:Y:S01]  /*02d0*/  FSEL R64, RZ, 7, !P0 ;  /* 0x40e00000ff407808 */ /* 0x000fe20004000000 */
[----:B------:R-:W-:Y:S01]  /*02e0*/  FMUL R21, R66, 16777216 ;  /* 0x4b80000042157820 */ /* 0x000fe20000400000 */
[----:B------:R-:W-:Y:S01]  /*02f0*/  FSEL R7, R18, R77, !P2 ;  /* 0x0000004d12077208 */ /* 0x000fe20005000000 */
[----:B------:R-:W-:Y:S01]  /*0300*/  IMAD.U32 R118, RZ, RZ, UR9 ;  /* 0x00000009ff767e24 */ /* 0x000fe2000f8e00ff */
[----:B0-----:R-:W-:Y:S01]  /*0310*/  IADD3 R5, R114, UR8, RZ ;  /* 0x0000000872057c10 */ /* 0x001fe2000fffe0ff */
[----:B------:R-:W-:Y:S01]  /*0320*/  FMUL R23, R64, 16777216 ;  /* 0x4b80000040177820 */ /* 0x000fe20000400000 */
[----:B------:R-:W-:Y:S01]  /*0330*/  FSETP.GEU.AND P4, PT, R67, 1.175494350822287508e-38, PT ;  /* 0x008000004300780b */ /* 0x000fe20003f8e000 */
[----:B------:R0:W-:Y:S01]  /*0340*/  MUFU.RCP R85, R7 ;  /* 0x0000000700557308 */ /* 0x0001e20000001000 */
[----:B------:R-:W-:Y:S01]  /*0350*/  FSEL R82, RZ, 1, !P0 ;  /* 0x3f800000ff527808 */ /* 0x000fe20004000000 */
[----:B------:R-:W-:Y:S01]  /*0360*/  IMAD.WIDE R44, R5, R4, c[0x0][0x160] ;  /* 0x00005800052c7625 */ /* 0x000fe200078e0204 */
[----:B------:R-:W-:Y:S01]  /*0370*/  FSETP.GEU.AND P3, PT, R66, 1.175494350822287508e-38, PT ;  /* 0x008000004200780b */ /* 0x000fe20003f6e000 */
[----:B------:R-:W-:Y:S01]  /*0380*/  CS2R R16, SRZ ;  /* 0x0000000000107805 */ /* 0x000fe2000001ff00 */
[----:B------:R-:W-:Y:S01]  /*0390*/  FSEL R20, R20, R67, !P4 ;  /* 0x0000004314147208 */ /* 0x000fe20006000000 */
[----:B------:R-:W-:Y:S01]  /*03a0*/  IMAD.SHL.U32 R33, R2, 0x2, RZ ;  /* 0x0000000202217824 */ /* 0x000fe200078e00ff */
[----:B------:R-:W5:Y:S01]  /*03b0*/  @P0 LDG.E.EL.128 R12, [R44.64] ;  /* 0x0000000a2c0c0981 */ /* 0x000f62000c2e1d00 */
[----:B------:R-:W-:Y:S01]  /*03c0*/  FSEL R21, R21, R66, !P3 ;  /* 0x0000004215157208 */ /* 0x000fe20005800000 */
[----:B0-----:R-:W-:Y:S01]  /*03d0*/  FMUL R7, R82, 16777216 ;  /* 0x4b80000052077820 */ /* 0x001fe20000400000 */
[----:B------:R-:W-:Y:S01]  /*03e0*/  FSETP.GEU.AND P6, PT, R64, 1.175494350822287508e-38, PT ;  /* 0x008000004000780b */ /* 0x000fe20003fce000 */
[----:B------:R0:W1:Y:S01]  /*03f0*/  MUFU.RCP R86, R20 ;  /* 0x0000001400567308 */ /* 0x0000620000001000 */
[----:B------:R-:W-:Y:S01]  /*0400*/  FSEL R62, RZ, 8, !P0 ;  /* 0x41000000ff3e7808 */ /* 0x000fe20004000000 */
[----:B------:R-:W-:Y:S01]  /*0410*/  CS2R R18, SRZ ;  /* 0x0000000000127805 */ /* 0x000fe2000001ff00 */
[----:B------:R-:W-:-:S02]  /*0420*/  SHF.L.U64.HI R124, R2, 0x1, R118 ;  /* 0x00000001027c7819 */ /* 0x000fc40000010276 */
[----:B------:R-:W-:Y:S02]  /*0430*/  FSEL R43, RZ, 16, !P0 ;  /* 0x41800000ff2b7808 */ /* 0x000fe40004000000 */
[----:B------:R-:W-:Y:S01]  /*0440*/  FSEL R65, RZ, 6, !P0 ;  /* 0x40c00000ff417808 */ /* 0x000fe20004000000 */
[----:B------:R1:W-:Y:S01]  /*0450*/  MUFU.RCP R80, R21 ;  /* 0x0000001500507308 */ /* 0x0003e20000001000 */
[----:B0-----:R-:W-:Y:S01]  /*0460*/  FSEL R20, R23, R64, !P6 ;  /* 0x0000004017147208 */ /* 0x001fe20007000000 */
[----:B------:R-:W-:Y:S01]  /*0470*/  FMUL R23, R62, 16777216 ;  /* 0x4b8000003e177820 */ /* 0x000fe20000400000 */
[----:B------:R-:W0:Y:S01]  /*0480*/  SHFL.BFLY PT, R68, R43, 0x10, 0x1f ;  /* 0x0e001f002b447f89 */ /* 0x000e2200000e0000 */
[C---:B------:R-:W-:Y:S01]  /*0490*/  FMUL R22, R65.reuse, 16777216 ;  /* 0x4b80000041167820 */ /* 0x040fe20000400000 */
[----:B------:R-:W-:Y:S02]  /*04a0*/  FSEL R58, RZ, 12, !P0 ;  /* 0x41400000ff3a7808 */ /* 0x000fe40004000000 */
[----:B------:R-:W-:-:S02]  /*04b0*/  FSETP.GEU.AND P5, PT, R65, 1.175494350822287508e-38, PT ;  /* 0x008000004100780b */ /* 0x000fc40003fae000 */
[----:B-1----:R-:W-:Y:S02]  /*04c0*/  FSEL R21, R7, R82, !P1 ;  /* 0x0000005207157208 */ /* 0x002fe40004800000 */
[----:B------:R-:W-:Y:S01]  /*04d0*/  FSETP.GEU.AND P1, PT, R62, 1.175494350822287508e-38, PT ;  /* 0x008000003e00780b */ /* 0x000fe20003f2e000 */
[----:B------:R-:W-:Y:S01]  /*04e0*/  FMUL R53, R58, 16777216 ;  /* 0x4b8000003a357820 */ /* 0x000fe20000400000 */
[----:B------:R-:W-:Y:S02]  /*04f0*/  FSEL R22, R22, R65, !P5 ;  /* 0x0000004116167208 */ /* 0x000fe40006800000 */
[----:B------:R-:W-:Y:S02]  /*0500*/  FSEL R32, R23, R62, !P1 ;  /* 0x0000003e17207208 */ /* 0x000fe40004800000 */
[----:B------:R-:W-:Y:S02]  /*0510*/  FSEL R23, R7, R82, !P4 ;  /* 0x0000005207177208 */ /* 0x000fe40006000000 */
[----:B------:R-:W-:Y:S01]  /*0520*/  FSEL R59, RZ, 11, !P0 ;  /* 0x41300000ff3b7808 */ /* 0x000fe20004000000 */
[----:B------:R1:W-:Y:S01]  /*0530*/  MUFU.RCP R84, R20 ;  /* 0x0000001400547308 */ /* 0x0003e20000001000 */
[----:B------:R-:W-:-:S04]  /*0540*/  IADD3 R36, P4, R33, c[0x0][0x160], RZ ;  /* 0x0000580021247a10 */ /* 0x000fc80007f9e0ff */
[----:B------:R-:W-:Y:S02]  /*0550*/  IADD3.X R37, R124, c[0x0][0x164], RZ, P4, !PT ;  /* 0x000059007c257a10 */ /* 0x000fe400027fe4ff */
[----:B------:R-:W-:Y:S01]  /*0560*/  FSEL R61, RZ, 9, !P0 ;  /* 0x41100000ff3d7808 */ /* 0x000fe20004000000 */
[----:B------:R-:W-:Y:S02]  /*0570*/  MUFU.RCP R81, R22 ;  /* 0x0000001600517308 */ /* 0x000fe40000001000 */
[----:B------:R-:W4:Y:S06]  /*0580*/  @P0 LDG.E.EL.128 R16, [R36.64+0x10] ;  /* 0x0000100a24100981 */ /* 0x000f2c000c2e1d00 */
[----:B------:R0:W-:Y:S01]  /*0590*/  MUFU.RCP R83, R32 ;  /* 0x0000002000537308 */ /* 0x0001e20000001000 */
[C---:B-1----:R-:W-:Y:S01]  /*05a0*/  FMUL R20, R59.reuse, 16777216 ;  /* 0x4b8000003b147820 */ /* 0x042fe20000400000 */
[----:B------:R-:W-:-:S02]  /*05b0*/  FSETP.GEU.AND P4, PT, R59, 1.175494350822287508e-38, PT ;  /* 0x008000003b00780b */ /* 0x000fc40003f8e000 */
[----:B0-----:R-:W-:Y:S02]  /*05c0*/  FSEL R32, R7, R82, !P5 ;  /* 0x0000005207207208 */ /* 0x001fe40006800000 */
[----:B------:R-:W-:-:S04]  /*05d0*/  FSETP.GEU.AND P5, PT, R58, 1.175494350822287508e-38, PT ;  /* 0x008000003a00780b */ /* 0x000fc80003fae000 */
[----:B------:R-:W-:Y:S01]  /*05e0*/  FSEL R54, R53, R58, !P5 ;  /* 0x0000003a35367208 */ /* 0x000fe20006800000 */
[----:B------:R-:W-:Y:S01]  /*05f0*/  FADD R53, R43, R68 ;  /* 0x000000442b357221 */ /* 0x000fe20000000000 */
[----:B------:R-:W-:Y:S02]  /*0600*/  FSEL R51, R20, R59, !P4 ;  /* 0x0000003b14337208 */ /* 0x000fe40006000000 */
[----:B------:R-:W-:Y:S02]  /*0610*/  FSEL R60, RZ, 10, !P0 ;  /* 0x41200000ff3c7808 */ /* 0x000fe40004000000 */
[----:B------:R-:W0:Y:S01]  /*0620*/  SHFL.BFLY PT, R20, R53, 0x8, 0x1f ;  /* 0x0d001f0035147f89 */ /* 0x000e2200000e0000 */
[-C--:B------:R-:W-:Y:S01]  /*0630*/  FSEL R22, R7, R82.reuse, !P2 ;  /* 0x0000005207167208 */ /* 0x080fe20005000000 */
[----:B------:R-:W-:Y:S01]  /*0640*/  FMUL R50, R61, 16777216 ;  /* 0x4b8000003d327820 */ /* 0x000fe20000400000 */
[----:B------:R-:W-:Y:S01]  /*0650*/  FSEL R33, R7, R82, !P3 ;  /* 0x0000005207217208 */ /* 0x000fe20005800000 */
[----:B------:R-:W-:Y:S01]  /*0660*/  FMUL R49, R60, 16777216 ;  /* 0x4b8000003c317820 */ /* 0x000fe20000400000 */
[----:B------:R-:W-:-:S02]  /*0670*/  FSETP.GEU.AND P2, PT, R61, 1.175494350822287508e-38, PT ;  /* 0x008000003d00780b */ /* 0x000fc40003f4e000 */
[----:B------:R-:W-:Y:S02]  /*0680*/  FSETP.GEU.AND P3, PT, R60, 1.175494350822287508e-38, PT ;  /* 0x008000003c00780b */ /* 0x000fe40003f6e000 */
[----:B------:R-:W-:Y:S02]  /*0690*/  FSEL R50, R50, R61, !P2 ;  /* 0x0000003d32327208 */ /* 0x000fe40005000000 */
[----:B------:R-:W-:Y:S02]  /*06a0*/  FSEL R49, R49, R60, !P3 ;  /* 0x0000003c31317208 */ /* 0x000fe40005800000 */
[----:B------:R-:W-:Y:S01]  /*06b0*/  FSEL R57, RZ, 13, !P0 ;  /* 0x41500000ff397808 */ /* 0x000fe20004000000 */
[----:B------:R1:W-:Y:S01]  /*06c0*/  MUFU.RCP R78, R50 ;  /* 0x00000032004e7308 */ /* 0x0003e20000001000 */
[----:B------:R-:W-:-:S07]  /*06d0*/  FSEL R52, RZ, 14, !P0 ;  /* 0x41600000ff347808 */ /* 0x000fce0004000000 */
[----:B------:R0:W-:Y:S01]  /*06e0*/  MUFU.RCP R76, R49 ;  /* 0x00000031004c7308 */ /* 0x0001e20000001000 */
[----:B-1----:R-:W-:Y:S01]  /*06f0*/  FMUL R50, R57, 16777216 ;  /* 0x4b80000039327820 */ /* 0x002fe20000400000 */
[-C--:B------:R-:W-:Y:S01]  /*0700*/  FSEL R55, R7, R82.reuse, !P3 ;  /* 0x0000005207377208 */ /* 0x080fe20005800000 */
[----:B------:R-:W-:Y:S01]  /*0710*/  FMUL R72, R43, 16777216 ;  /* 0x4b8000002b487820 */ /* 0x000fe20000400000 */
[----:B0-----:R-:W-:Y:S02]  /*0720*/  FSEL R49, R7, R82, !P6 ;  /* 0x0000005207317208 */ /* 0x001fe40007000000 */
[----:B------:R-:W-:Y:S02]  /*0730*/  FSETP.GEU.AND P6, PT, R57, 1.175494350822287508e-38, PT ;  /* 0x008000003900780b */ /* 0x000fe40003fce000 */
[----:B------:R0:W1:Y:S01]  /*0740*/  MUFU.RCP R75, R51 ;  /* 0x00000033004b7308 */ /* 0x0000620000001000 */
[----:B------:R-:W-:Y:S02]  /*0750*/  FSETP.GEU.AND P3, PT, R43, 1.175494350822287508e-38, PT ;  /* 0x008000002b00780b */ /* 0x000fe40003f6e000 */
[----:B------:R-:W-:-:S02]  /*0760*/  FSEL R63, R50, R57, !P6 ;  /* 0x00000039323f7208 */ /* 0x000fc40007000000 */
[----:B------:R-:W-:Y:S02]  /*0770*/  FSEL R50, R7, R82, !P1 ;  /* 0x0000005207327208 */ /* 0x000fe40004800000 */
[C---:B------:R-:W-:Y:S01]  /*0780*/  FSETP.GEU.AND P1, PT, R52.reuse, 1.175494350822287508e-38, PT ;  /* 0x008000003400780b */ /* 0x040fe20003f2e000 */
[----:B------:R1:W-:Y:S01]  /*0790*/  MUFU.RCP R74, R54 ;  /* 0x00000036004a7308 */ /* 0x0003e20000001000 */
[----:B0-----:R-:W-:Y:S01]  /*07a0*/  FMUL R51, R52, 16777216 ;  /* 0x4b80000034337820 */ /* 0x001fe20000400000 */
[----:B------:R-:W-:Y:S01]  /*07b0*/  FMUL R88, R53, 0.25 ;  /* 0x3e80000035587820 */ /* 0x000fe20000400000 */
[----:B------:R-:W-:Y:S01]  /*07c0*/  FMUL R48, R48, R21 ;  /* 0x0000001530307220 */ /* 0x000fe20000400000 */
[----:B------:R-:W-:Y:S02]  /*07d0*/  FSEL R21, R72, R43, !P3 ;  /* 0x0000002b48157208 */ /* 0x000fe40005800000 */
[----:B------:R-:W-:Y:S02]  /*07e0*/  FSEL R69, R51, R52, !P1 ;  /* 0x0000003433457208 */ /* 0x000fe40004800000 */
[----:B------:R0:W0:Y:S01]  /*07f0*/  MUFU.RCP R73, R63 ;  /* 0x0000003f00497308 */ /* 0x0000220000001000 */
[----:B-1----:R-:W-:Y:S01]  /*0800*/  FADD R54, R53, R20 ;  /* 0x0000001435367221 */ /* 0x002fe20000000000 */
[----:B------:R-:W-:-:S04]  /*0810*/  FSEL R72, R7, R82, !P6 ;  /* 0x0000005207487208 */ /* 0x000fc80007000000 */
[----:B------:R-:W-:Y:S02]  /*0820*/  FSETP.GEU.AND P6, PT, |R54|, 1.175494350822287508e-38, PT ;  /* 0x008000003600780b */ /* 0x000fe40003fce200 */
[-C--:B0-----:R-:W-:Y:S02]  /*0830*/  FSEL R63, R7, R82.reuse, !P5 ;  /* 0x00000052073f7208 */ /* 0x081fe40006800000 */
[----:B------:R-:W-:Y:S01]  /*0840*/  FSETP.GT.AND P5, PT, |R53|, 8.50705917302346158658e+37, PT ;  /* 0x7e8000003500780b */ /* 0x000fe20003fa4200 */
[----:B------:R0:W1:Y:S01]  /*0850*/  MUFU.RCP R71, R69 ;  /* 0x0000004500477308 */ /* 0x0000620000001000 */
[----:B------:R-:W-:Y:S02]  /*0860*/  FSEL R56, RZ, 15, !P0 ;  /* 0x41700000ff387808 */ /* 0x000fe40004000000 */
[----:B------:R-:W-:Y:S02]  /*0870*/  FSEL R89, R88, R53, P5 ;  /* 0x0000003558597208 */ /* 0x000fe40002800000 */
[----:B------:R-:W-:-:S02]  /*0880*/  FSEL R88, R7, R82, !P1 ;  /* 0x0000005207587208 */ /* 0x000fc40004800000 */
[C---:B------:R-:W-:Y:S01]  /*0890*/  FSETP.GT.AND P1, PT, |R54|.reuse, 8.50705917302346158658e+37, PT ;  /* 0x7e8000003600780b */ /* 0x040fe20003f24200 */
[----:B0-----:R-:W-:Y:S01]  /*08a0*/  FMUL R69, R54, 0.25 ;  /* 0x3e80000036457820 */ /* 0x001fe20000400000 */
[----:B------:R-:W-:Y:S01]  /*08b0*/  FMUL R86, R86, R23 ;  /* 0x0000001756567220 */ /* 0x000fe20000400000 */
[C---:B------:R-:W-:Y:S01]  /*08c0*/  FMUL R87, R56.reuse, 16777216 ;  /* 0x4b80000038577820 */ /* 0x040fe20000400000 */
[----:B------:R-:W-:Y:S02]  /*08d0*/  FSEL R51, R7, R82, !P2 ;  /* 0x0000005207337208 */ /* 0x000fe40005000000 */
[----:B------:R-:W-:Y:S02]  /*08e0*/  FSEL R23, R69, R54, P1 ;  /* 0x0000003645177208 */ /* 0x000fe40000800000 */
[----:B------:R-:W-:Y:S01]  /*08f0*/  FSETP.GEU.AND P2, PT, R56, 1.175494350822287508e-38, PT ;  /* 0x008000003800780b */ /* 0x000fe20003f4e000 */
[----:B------:R-:W0:Y:S02]  /*0900*/  SHFL.BFLY PT, R69, R54, 0x4, 0x1f ;  /* 0x0c801f0036457f89 */ /* 0x000e2400000e0000 */
[----:B------:R-:W-:Y:S01]  /*0910*/  @!P6 FMUL R23, R23, 16777216 ;  /* 0x4b8000001717e820 */ /* 0x000fe20000400000 */
[----:B------:R-:W-:-:S02]  /*0920*/  FSEL R87, R87, R56, !P2 ;  /* 0x0000003857577208 */ /* 0x000fc40005000000 */
[----:B------:R-:W-:Y:S01]  /*0930*/  FSEL R70, R7, R82, !P4 ;  /* 0x0000005207467208 */ /* 0x000fe20006000000 */
[----:B------:R-:W-:Y:S01]  /*0940*/  MUFU.RCP R21, R21 ;  /* 0x0000001500157308 */ /* 0x000fe20000001000 */
[----:B------:R-:W-:Y:S01]  /*0950*/  FMUL R85, R85, R22 ;  /* 0x0000001655557220 */ /* 0x000fe20000400000 */
[----:B------:R-:W-:Y:S02]  /*0960*/  FSEL R22, R7, R82, !P2 ;  /* 0x0000005207167208 */ /* 0x000fe40005000000 */
[----:B------:R-:W-:Y:S01]  /*0970*/  FMUL R75, R75, R70 ;  /* 0x000000464b4b7220 */ /* 0x000fe20000400000 */
[----:B------:R-:W-:-:S03]  /*0980*/  FSEL R70, R7, R82, !P3 ;  /* 0x0000005207467208 */ /* 0x000fc60005800000 */
[----:B------:R-:W0:Y:S08]  /*0990*/  MUFU.RCP R87, R87 ;  /* 0x0000005700577308 */ /* 0x000e300000001000 */
[----:B------:R-:W0:Y:S01]  /*09a0*/  MUFU.RCP R23, R23 ;  /* 0x0000001700177308 */ /* 0x000e220000001000 */
[----:B------:R-:W-:Y:S01]  /*09b0*/  FMUL R83, R83, R50 ;  /* 0x0000003253537220 */ /* 0x000fe20000400000 */
[----:B------:R-:W-:Y:S01]  /*09c0*/  @P1 FMUL R20, R20, 0.25 ;  /* 0x3e80000014141820 */ /* 0x000fe20000400000 */
[----:B------:R-:W-:Y:S01]  /*09d0*/  LOP3.LUT R50, R114, 0x8, RZ, 0xfc, !PT ;  /* 0x0000000872327812 */ /* 0x000fe200078efcff */
[----:B------:R-:W-:Y:S01]  /*09e0*/  FMUL R73, R73, R72 ;  /* 0x0000004849497220 */ /* 0x000fe20000400000 */
[----:B------:R-:W-:Y:S01]  /*09f0*/  FSETP.GEU.AND P4, PT, |R53|, 1.175494350822287508e-38, PT ;  /* 0x008000003500780b */ /* 0x000fe20003f8e200 */
[----:B------:R-:W-:Y:S01]  /*0a00*/  FMUL R84, R84, R49 ;  /* 0x0000003154547220 */ /* 0x000fe20000400000 */
[----:B-1----:R-:W-:Y:S01]  /*0a10*/  FMUL R72, R71, R88 ;  /* 0x0000005847487220 */ /* 0x002fe20000400000 */
[----:B------:R-:W-:Y:S01]  /*0a20*/  @!P6 FMUL R20, R20, 16777216 ;  /* 0x4b8000001414e820 */ /* 0x000fe20000400000 */
[----:B------:R-:W-:Y:S01]  /*0a30*/  FSETP.NEU.AND P2, PT, R79, RZ, PT ;  /* 0x000000ff4f00720b */ /* 0x000fe20003f4d000 */
[----:B------:R-:W-:Y:S01]  /*0a40*/  IMAD R120, R115, 0xc00, R50 ;  /* 0x00000c0073787824 */ /* 0x000fe200078e0232 */
[----:B------:R-:W-:Y:S01]  /*0a50*/  FMUL R74, R74, R63 ;  /* 0x0000003f4a4a7220 */ /* 0x000fe20000400000 */
[----:B0-----:R-:W-:Y:S01]  /*0a60*/  FMUL R71, R87, R22 ;  /* 0x0000001657477220 */ /* 0x001fe20000400000 */
[----:B------:R-:W-:Y:S01]  /*0a70*/  FMUL R70, R21, R70 ;  /* 0x0000004615467220 */ /* 0x000fe20000400000 */
[----:B------:R-:W-:Y:S01]  /*0a80*/  FMUL R80, R80, R33 ;  /* 0x0000002150507220 */ /* 0x000fe20000400000 */
[----:B------:R-:W-:Y:S01]  /*0a90*/  FMUL R81, R81, R32 ;  /* 0x0000002051517220 */ /* 0x000fe20000400000 */
[----:B------:R-:W-:Y:S01]  /*0aa0*/  FMUL R63, R23, R20 ;  /* 0x00000014173f7220 */ /* 0x000fe20000400000 */
[----:B------:R-:W-:Y:S01]  /*0ab0*/  FMUL R76, R76, R55 ;  /* 0x000000374c4c7220 */ /* 0x000fe20000400000 */
[----:B------:R-:W-:Y:S01]  /*0ac0*/  CS2R R20, SRZ ;  /* 0x0000000000147805 */ /* 0x000fe2000001ff00 */
[----:B------:R-:W-:Y:S01]  /*0ad0*/  CS2R R22, SRZ ;  /* 0x0000000000167805 */ /* 0x000fe2000001ff00 */
[----:B------:R-:W-:Y:S01]  /*0ae0*/  IMAD.WIDE R32, R120, R4, c[0x0][0x160] ;  /* 0x0000580078207625 */ /* 0x000fe200078e0204 */
[----:B------:R-:W-:Y:S01]  /*0af0*/  FADD R55, R54, R69 ;  /* 0x0000004536377221 */ /* 0x000fe20000000000 */
[----:B------:R-:W-:Y:S01]  /*0b00*/  @!P4 FMUL R89, R89, 16777216 ;  /* 0x4b8000005959c820 */ /* 0x000fe20000400000 */
[----:B------:R-:W-:-:S02]  /*0b10*/  FMUL R78, R78, R51 ;  /* 0x000000334e4e7220 */ /* 0x000fc40000400000 */
[----:B------:R-:W5:Y:S01]  /*0b20*/  @P0 LDG.E.EL.128 R20, [R32.64] ;  /* 0x0000000a20140981 */ /* 0x000f62000c2e1d00 */
[C---:B------:R-:W-:Y:S02]  /*0b30*/  FSETP.GT.AND P1, PT, |R55|.reuse, 8.50705917302346158658e+37, PT ;  /* 0x7e8000003700780b */ /* 0x040fe40003f24200 */
[----:B------:R-:W0:Y:S01]  /*0b40*/  MUFU.RCP R89, R89 ;  /* 0x0000005900597308 */ /* 0x000e220000001000 */
[----:B------:R-:W-:Y:S01]  /*0b50*/  FMUL R90, R55, 0.25 ;  /* 0x3e800000375a7820 */ /* 0x000fe20000400000 */
[C---:B--2---:R-:W-:Y:S01]  /*0b60*/  PRMT R7, R24.reuse, 0x7632, R7 ;  /* 0x0000763218077816 */ /* 0x044fe20000000007 */
[----:B------:R-:W-:-:S04]  /*0b70*/  IMAD.U32 R24, R24, 0x10000, RZ ;  /* 0x0001000018187824 */ /* 0x000fc800078e00ff */
[----:B------:R-:W-:Y:S01]  /*0b80*/  IMAD.U32 R7, R7, 0x10000, RZ ;  /* 0x0001000007077824 */ /* 0x000fe200078e00ff */
[----:B------:R-:W-:Y:S01]  /*0b90*/  FSEL R88, R24, RZ, P0 ;  /* 0x000000ff18587208 */ /* 0x000fe20000000000 */
[----:B------:R-:W-:-:S03]  /*0ba0*/  IMAD.U32 R24, R25, 0x10000, RZ ;  /* 0x0001000019187824 */ /* 0x000fc600078e00ff */
[----:B------:R-:W-:Y:S02]  /*0bb0*/  FSEL R49, R7, RZ, P0 ;  /* 0x000000ff07317208 */ /* 0x000fe40000000000 */
[----:B------:R-:W-:-:S03]  /*0bc0*/  FSEL R7, R48, RZ, P2 ;  /* 0x000000ff30077208 */ /* 0x000fc60001000000 */
[----:B------:R-:W-:Y:S01]  /*0bd0*/  FADD R49, -R88, R49 ;  /* 0x0000003158317221 */ /* 0x000fe20000000100 */
[----:B------:R-:W-:Y:S02]  /*0be0*/  PRMT R25, R25, 0x7632, R25 ;  /* 0x0000763219197816 */ /* 0x000fe40000000019 */
[----:B------:R-:W-:Y:S01]  /*0bf0*/  FSEL R24, R24, RZ, P0 ;  /* 0x000000ff18187208 */ /* 0x000fe20000000000 */
[----:B------:R-:W-:Y:S01]  /*0c00*/  FFMA R88, R49, R7, R88 ;  /* 0x0000000731587223 */ /* 0x000fe20000000058 */
[----:B------:R-:W-:Y:S01]  /*0c10*/  FSETP.NEU.AND P2, PT, R77, RZ, PT ;  /* 0x000000ff4d00720b */ /* 0x000fe20003f4d000 */
[----:B------:R-:W-:Y:S01]  /*0c20*/  IMAD.U32 R25, R25, 0x10000, RZ ;  /* 0x0001000019197824 */ /* 0x000fe200078e00ff */
[----:B------:R-:W-:Y:S01]  /*0c30*/  FMUL R49, R49, R49 ;  /* 0x0000003131317220 */ /* 0x000fe20000400000 */
[--C-:B------:R-:W-:Y:S01]  /*0c40*/  FADD R51, R24, -R88.reuse ;  /* 0x8000005818337221 */ /* 0x100fe20000000000 */
[----:B------:R-:W-:Y:S02]  /*0c50*/  FSEL R85, R85, RZ, P2 ;  /* 0x000000ff55557208 */ /* 0x000fe40001000000 */
[----:B------:R-:W-:Y:S01]  /*0c60*/  FSEL R25, R25, RZ, P0 ;  /* 0x000000ff19197208 */ /* 0x000fe20000000000 */
[----:B------:R-:W-:Y:S01]  /*0c70*/  FMUL R24, R82, R49 ;  /* 0x0000003152187220 */ /* 0x000fe20000400000 */
[C---:B------:R-:W-:Y:S01]  /*0c80*/  FMUL R48, R51.reuse, R51 ;  /* 0x0000003333307220 */ /* 0x040fe20000400000 */
[----:B------:R-:W-:-:S02]  /*0c90*/  FFMA R88, R51, R85, R88 ;  /* 0x0000005533587223 */ /* 0x000fc40000000058 */
[----:B------:R-:W-:Y:S01]  /*0ca0*/  FFMA R24, R7, R24, RZ ;  /* 0x0000001807187223 */ /* 0x000fe200000000ff */
[----:B------:R-:W-:Y:S01]  /*0cb0*/  FMUL R48, R79, R48 ;  /* 0x000000304f307220 */ /* 0x000fe20000400000 */
[----:B------:R-:W-:Y:S01]  /*0cc0*/  FADD R49, R25, -R88 ;  /* 0x8000005819317221 */ /* 0x000fe20000000000 */
[----:B------:R-:W-:Y:S01]  /*0cd0*/  FSEL R90, R90, R55, P1 ;  /* 0x000000375a5a7208 */ /* 0x000fe20000800000 */
[----:B------:R-:W-:Y:S01]  /*0ce0*/  @P1 FMUL R69, R69, 0.25 ;  /* 0x3e80000045451820 */ /* 0x000fe20000400000 */
[----:B------:R-:W-:Y:S01]  /*0cf0*/  @P5 FMUL R68, R68, 0.25 ;  /* 0x3e80000044445820 */ /* 0x000fe20000400000 */
[----:B------:R-:W-:Y:S01]  /*0d00*/  FSETP.NEU.AND P1, PT, R67, RZ, PT ;  /* 0x000000ff4300720b */ /* 0x000fe20003f2d000 */
[----:B------:R-:W-:Y:S01]  /*0d10*/  FFMA R25, R85, R48, R24 ;  /* 0x0000003055197223 */ /* 0x000fe20000000018 */
[----:B------:R-:W-:Y:S01]  /*0d20*/  FMUL R48, R49, R49 ;  /* 0x0000003131307220 */ /* 0x000fe20000400000 */
[----:B------:R-:W-:Y:S01]  /*0d30*/  @!P4 FMUL R68, R68, 16777216 ;  /* 0x4b8000004444c820 */ /* 0x000fe20000400000 */
[----:B------:R-:W-:-:S02]  /*0d40*/  FSETP.GEU.AND P3, PT, |R55|, 1.175494350822287508e-38, PT ;  /* 0x008000003700780b */ /* 0x000fc40003f6e200 */
[----:B------:R-:W-:Y:S01]  /*0d50*/  FSEL R86, R86, RZ, P1 ;  /* 0x000000ff56567208 */ /* 0x000fe20000800000 */
[----:B------:R-:W-:Y:S01]  /*0d60*/  FMUL R48, R77, R48 ;  /* 0x000000304d307220 */ /* 0x000fe20000400000 */
[----:B0-----:R-:W-:-:S03]  /*0d70*/  FMUL R68, R89, R68 ;  /* 0x0000004459447220 */ /* 0x001fc60000400000 */
[--C-:B------:R-:W-:Y:S01]  /*0d80*/  FFMA R89, R86, R48, R25.reuse ;  /* 0x0000003056597223 */ /* 0x100fe20000000019 */
[----:B---3--:R-:W-:Y:S02]  /*0d90*/  PRMT R25, R28, 0x7632, R25 ;  /* 0x000076321c197816 */ /* 0x008fe40000000019 */
[C---:B------:R-:W-:Y:S01]  /*0da0*/  PRMT R24, R26.reuse, 0x7632, R24 ;  /* 0x000076321a187816 */ /* 0x040fe20000000018 */
[----:B------:R-:W-:Y:S02]  /*0db0*/  IMAD.U32 R26, R26, 0x10000, RZ ;  /* 0x000100001a1a7824 */ /* 0x000fe400078e00ff */
[----:B------:R-:W-:Y:S02]  /*0dc0*/  IMAD.U32 R28, R28, 0x10000, RZ ;  /* 0x000100001c1c7824 */ /* 0x000fe400078e00ff */
[----:B------:R-:W-:Y:S01]  /*0dd0*/  IMAD.U32 R25, R25, 0x10000, RZ ;  /* 0x0001000019197824 */ /* 0x000fe200078e00ff */
[----:B------:R-:W-:Y:S01]  /*0de0*/  @!P3 FMUL R90, R90, 16777216 ;  /* 0x4b8000005a5ab820 */ /* 0x000fe20000400000 */
[----:B------:R-:W-:Y:S01]  /*0df0*/  FSETP.NEU.AND P1, PT, R66, RZ, PT ;  /* 0x000000ff4200720b */ /* 0x000fe20003f2d000 */
[----:B------:R-:W-:Y:S01]  /*0e00*/  FFMA R87, R49, R86, R88 ;  /* 0x0000005631577223 */ /* 0x000fe20000000058 */
[----:B------:R-:W-:Y:S01]  /*0e10*/  FSEL R26, R26, RZ, P0 ;  /* 0x000000ff1a1a7208 */ /* 0x000fe20000000000 */
[----:B------:R-:W-:Y:S01]  /*0e20*/  IMAD.U32 R24, R24, 0x10000, RZ ;  /* 0x0001000018187824 */ /* 0x000fe200078e00ff */
[----:B------:R-:W-:-:S02]  /*0e30*/  FSEL R28, R28, RZ, P0 ;  /* 0x000000ff1c1c7208 */ /* 0x000fc40000000000 */
[----:B------:R-:W-:Y:S01]  /*0e40*/  FSEL R49, R25, RZ, P0 ;  /* 0x000000ff19317208 */ /* 0x000fe20000000000 */
[----:B------:R-:W0:Y:S01]  /*0e50*/  MUFU.RCP R90, R90 ;  /* 0x0000005a005a7308 */ /* 0x000e220000001000 */
[----:B------:R-:W-:Y:S01]  /*0e60*/  FSEL R80, R80, RZ, P1 ;  /* 0x000000ff50507208 */ /* 0x000fe20000800000 */
[----:B------:R-:W-:Y:S01]  /*0e70*/  FADD R26, R26, -R87 ;  /* 0x800000571a1a7221 */ /* 0x000fe20000000000 */
[----:B------:R-:W-:Y:S01]  /*0e80*/  IMAD.U32 R25, R29, 0x10000, RZ ;  /* 0x000100001d197824 */ /* 0x000fe200078e00ff */
[----:B------:R-:W-:Y:S01]  /*0e90*/  FADD R49, -R28, R49 ;  /* 0x000000311c317221 */ /* 0x000fe20000000100 */
[----:B------:R-:W-:Y:S01]  /*0ea0*/  FSETP.NEU.AND P2, PT, R65, RZ, PT ;  /* 0x000000ff4100720b */ /* 0x000fe20003f4d000 */
[----:B------:R-:W-:Y:S01]  /*0eb0*/  FFMA R87, R26, R80, R87 ;  /* 0x000000501a577223 */ /* 0x000fe20000000057 */
[----:B------:R-:W-:Y:S02]  /*0ec0*/  FSEL R24, R24, RZ, P0 ;  /* 0x000000ff18187208 */ /* 0x000fe40000000000 */
[----:B------:R-:W-:Y:S01]  /*0ed0*/  PRMT R29, R29, 0x7632, R29 ;  /* 0x000076321d1d7816 */ /* 0x000fe2000000001d */
[-C--:B------:R-:W-:Y:S01]  /*0ee0*/  FFMA R48, R7, R49.reuse, R28 ;  /* 0x0000003107307223 */ /* 0x080fe2000000001c */
[----:B------:R-:W-:Y:S01]  /*0ef0*/  FSEL R25, R25, RZ, P0 ;  /* 0x000000ff19197208 */ /* 0x000fe20000000000 */
[----:B------:R-:W-:Y:S01]  /*0f00*/  FADD R24, R24, -R87 ;  /* 0x8000005718187221 */ /* 0x000fe20000000000 */
[----:B------:R-:W-:Y:S01]  /*0f10*/  FSEL R81, R81, RZ, P2 ;  /* 0x000000ff51517208 */ /* 0x000fe20001000000 */
[----:B------:R-:W-:Y:S01]  /*0f20*/  IMAD.U32 R29, R29, 0x10000, RZ ;  /* 0x000100001d1d7824 */ /* 0x000fe200078e00ff */
[C---:B------:R-:W-:Y:S01]  /*0f30*/  PRMT R51, R27.reuse, 0x7632, R51 ;  /* 0x000076321b337816 */ /* 0x040fe20000000033 */
[----:B------:R-:W-:Y:S01]  /*0f40*/  IMAD.U32 R27, R27, 0x10000, RZ ;  /* 0x000100001b1b7824 */ /* 0x000fe200078e00ff */
[----:B------:R-:W-:Y:S01]  /*0f50*/  FMUL R49, R49, R49 ;  /* 0x0000003131317220 */ /* 0x000fe20000400000 */
[--C-:B------:R-:W-:Y:S01]  /*0f60*/  FADD R88, R25, -R48.reuse ;  /* 0x8000003019587221 */ /* 0x100fe20000000000 */
[----:B------:R-:W-:Y:S01]  /*0f70*/  @!P3 FMUL R69, R69, 16777216 ;  /* 0x4b8000004545b820 */ /* 0x000fe20000400000 */
[C---:B------:R-:W-:Y:S01]  /*0f80*/  FMUL R25, R24.reuse, R24 ;  /* 0x0000001818197220 */ /* 0x040fe20000400000 */
[----:B------:R-:W-:Y:S01]  /*0f90*/  FFMA R28, R24, R81, R87 ;  /* 0x00000051181c7223 */ /* 0x000fe20000000057 */
[----:B------:R-:W-:Y:S01]  /*0fa0*/  FMUL R26, R26, R26 ;  /* 0x0000001a1a1a7220 */ /* 0x000fe20000400000 */
[----:B------:R-:W-:Y:S01]  /*0fb0*/  FMUL R24, R82, R49 ;  /* 0x0000003152187220 */ /* 0x000fe20000400000 */
[----:B------:R-:W-:Y:S01]  /*0fc0*/  FSEL R29, R29, RZ, P0 ;  /* 0x000000ff1d1d7208 */ /* 0x000fe20000000000 */
[----:B------:R-:W-:Y:S01]  /*0fd0*/  FFMA R49, R85, R88, R48 ;  /* 0x0000005855317223 */ /* 0x000fe20000000030 */
[----:B------:R-:W-:Y:S01]  /*0fe0*/  FSEL R27, R27, RZ, P0 ;  /* 0x000000ff1b1b7208 */ /* 0x000fe20000000000 */
[----:B0-----:R-:W-:Y:S01]  /*0ff0*/  FMUL R69, R90, R69 ;  /* 0x000000455a457220 */ /* 0x001fe20000400000 */
[----:B------:R-:W-:Y:S01]  /*1000*/  FMUL R26, R67, R26 ;  /* 0x0000001a431a7220 */ /* 0x000fe20000400000 */
[----:B------:R-:W-:Y:S01]  /*1010*/  FMUL R90, R88, R88 ;  /* 0x00000058585a7220 */ /* 0x000fe20000400000 */
[----:B------:R-:W-:Y:S01]  /*1020*/  FADD R88, R29, -R49 ;  /* 0x800000311d587221 */ /* 0x000fe20000000000 */
[----:B------:R-:W-:Y:S01]  /*1030*/  FADD R29, R27, -R28 ;  /* 0x8000001c1b1d7221 */ /* 0x000fe20000000000 */
[----:B------:R-:W-:Y:S01]  /*1040*/  FFMA R26, R80, R26, R89 ;  /* 0x0000001a501a7223 */ /* 0x000fe20000000059 */
[----:B------:R-:W-:Y:S01]  /*1050*/  FMUL R25, R66, R25 ;  /* 0x0000001942197220 */ /* 0x000fe20000400000 */
[----:B------:R-:W-:Y:S01]  /*1060*/  FFMA R24, R7, R24, RZ ;  /* 0x0000001807187223 */ /* 0x000fe200000000ff */
[----:B------:R-:W-:Y:S01]  /*1070*/  FMUL R89, R79, R90 ;  /* 0x0000005a4f597220 */ /* 0x000fe20000400000 */
[----:B------:R-:W-:Y:S01]  /*1080*/  IADD3 R122, R50, UR7, RZ ;  /* 0x00000007327a7c10 */ /* 0x000fe2000fffe0ff */
[----:B------:R-:W-:Y:S01]  /*1090*/  FMUL R48, R29, R29 ;  /* 0x0000001d1d307220 */ /* 0x000fe20000400000 */
[----:B------:R-:W-:Y:S01]  /*10a0*/  FFMA R87, R81, R25, R26 ;  /* 0x0000001951577223 */ /* 0x000fe2000000001a */
[----:B------:R-:W-:Y:S01]  /*10b0*/  FFMA R89, R85, R89, R24 ;  /* 0x0000005955597223 */ /* 0x000fe20000000018 */
[-C--:B------:R-:W-:Y:S01]  /*10c0*/  FFMA R91, R86, R88.reuse, R49 ;  /* 0x00000058565b7223 */ /* 0x080fe20000000031 */
[----:B------:R-:W-:Y:S01]  /*10d0*/  FMUL R90, R88, R88 ;  /* 0x00000058585a7220 */ /* 0x000fe20000400000 */
[----:B------:R-:W-:Y:S01]  /*10e0*/  CS2R R24, SRZ ;  /* 0x0000000000187805 */ /* 0x000fe2000001ff00 */
[----:B------:R-:W-:Y:S01]  /*10f0*/  CS2R R26, SRZ ;  /* 0x00000000001a7805 */ /* 0x000fe2000001ff00 */
[----:B------:R-:W-:Y:S01]  /*1100*/  FMUL R88, R65, R48 ;  /* 0x0000003041587220 */ /* 0x000fe20000400000 */
[----:B------:R-:W-:Y:S01]  /*1110*/  IMAD.WIDE R48, R122, R4, c[0x0][0x160] ;  /* 0x000058007a307625 */ /* 0x000fe200078e0204 */
[----:B------:R-:W-:-:S04]  /*1120*/  FSETP.NEU.AND P1, PT, R64, RZ, PT ;  /* 0x000000ff4000720b */ /* 0x000fc80003f2d000 */
[----:B------:R-:W2:Y:S01]  /*1130*/  @P0 LDG.E.EL.128 R24, [R48.64] ;  /* 0x0000000a30180981 */ /* 0x000ea2000c2e1d00 */
[----:B------:R-:W-:-:S05]  /*1140*/  FSEL R84, R84, RZ, P1 ;  /* 0x000000ff54547208 */ /* 0x000fca0000800000 */
[----:B------:R-:W-:Y:S01]  /*1150*/  FFMA R28, R29, R84, R28 ;  /* 0x000000541d1c7223 */ /* 0x000fe2000000001c */
[C---:B------:R-:W-:Y:S01]  /*1160*/  IMAD.U32 R29, R30.reuse, 0x10000, RZ ;  /* 0x000100001e1d7824 */ /* 0x040fe200078e00ff */
[----:B------:R-:W-:-:S04]  /*1170*/  PRMT R30, R30, 0x7632, R30 ;  /* 0x000076321e1e7816 */ /* 0x000fc8000000001e */
[----:B------:R-:W-:Y:S01]  /*1180*/  FSEL R29, R29, RZ, P0 ;  /* 0x000000ff1d1d7208 */ /* 0x000fe20000000000 */
[----:B------:R-:W-:Y:S01]  /*1190*/  IMAD.U32 R30, R30, 0x10000, RZ ;  /* 0x000100001e1e7824 */ /* 0x000fe200078e00ff */
[----:B------:R-:W-:Y:S01]  /*11a0*/  FMUL R90, R77, R90 ;  /* 0x0000005a4d5a7220 */ /* 0x000fe20000400000 */
[----:B------:R-:W-:Y:S02]  /*11b0*/  FFMA R88, R84, R88, R87 ;  /* 0x0000005854587223 */ /* 0x000fe40000000057 */
[----:B------:R-:W-:Y:S01]  /*11c0*/  FADD R87, R29, -R91 ;  /* 0x8000005b1d577221 */ /* 0x000fe20000000000 */
[----:B------:R-:W-:Y:S01]  /*11d0*/  FFMA R89, R86, R90, R89 ;  /* 0x0000005a56597223 */ /* 0x000fe20000000059 */
[----:B------:R-:W-:Y:S01]  /*11e0*/  IMAD.U32 R51, R51, 0x10000, RZ ;  /* 0x0001000033337824 */ /* 0x000fe200078e00ff */
[----:B------:R-:W-:Y:S01]  /*11f0*/  FSEL R30, R30, RZ, P0 ;  /* 0x000000ff1e1e7208 */ /* 0x000fe20000000000 */
[----:B------:R-:W-:Y:S01]  /*1200*/  FFMA R90, R80, R87, R91 ;  /* 0x00000057505a7223 */ /* 0x000fe2000000005b */
[----:B------:R-:W-:Y:S01]  /*1210*/  IMAD.U32 R29, R31, 0x10000, RZ ;  /* 0x000100001f1d7824 */ /* 0x000fe200078e00ff */
[----:B------:R-:W-:-:S02]  /*1220*/  FSETP.NEU.AND P1, PT, R62, RZ, PT ;  /* 0x000000ff3e00720b */ /* 0x000fc40003f2d000 */
[----:B------:R-:W-:Y:S01]  /*1230*/  FSEL R51, R51, RZ, P0 ;  /* 0x000000ff33337208 */ /* 0x000fe20000000000 */
[--C-:B------:R-:W-:Y:S01]  /*1240*/  FADD R91, R30, -R90.reuse ;  /* 0x8000005a1e5b7221 */ /* 0x100fe20000000000 */
[----:B------:R-:W-:Y:S01]  /*1250*/  FSEL R29, R29, RZ, P0 ;  /* 0x000000ff1d1d7208 */ /* 0x000fe20000000000 */
[----:B------:R-:W-:Y:S01]  /*1260*/  FMUL R30, R87, R87 ;  /* 0x00000057571e7220 */ /* 0x000fe20000400000 */
[----:B------:R-:W-:Y:S01]  /*1270*/  FSEL R83, R83, RZ, P1 ;  /* 0x000000ff53537208 */ /* 0x000fe20000800000 */
[-C--:B------:R-:W-:Y:S01]  /*1280*/  FFMA R93, R81, R91.reuse, R90 ;  /* 0x0000005b515d7223 */ /* 0x080fe2000000005a */
[--C-:B------:R-:W-:Y:S01]  /*1290*/  FADD R51, R51, -R28.reuse ;  /* 0x8000001c33337221 */ /* 0x100fe20000000000 */
[----:B------:R-:W-:Y:S01]  /*12a0*/  FMUL R30, R67, R30 ;  /* 0x0000001e431e7220 */ /* 0x000fe20000400000 */
[----:B------:R-:W-:Y:S01]  /*12b0*/  FMUL R91, R91, R91 ;  /* 0x0000005b5b5b7220 */ /* 0x000fe20000400000 */
[----:B------:R-:W-:Y:S01]  /*12c0*/  FADD R90, R29, -R93 ;  /* 0x8000005d1d5a7221 */ /* 0x000fe20000000000 */
[C---:B------:R-:W-:Y:S01]  /*12d0*/  FMUL R29, R51.reuse, R51 ;  /* 0x00000033331d7220 */ /* 0x040fe20000400000 */
[----:B------:R-:W-:Y:S01]  /*12e0*/  FFMA R87, R51, R83, R28 ;  /* 0x0000005333577223 */ /* 0x000fe2000000001c */
[----:B------:R-:W-:Y:S01]  /*12f0*/  PRMT R51, R31, 0x7632, R51 ;  /* 0x000076321f337816 */ /* 0x000fe20000000033 */
[----:B------:R-:W-:Y:S01]  /*1300*/  FFMA R30, R80, R30, R89 ;  /* 0x0000001e501e7223 */ /* 0x000fe20000000059 */
[----:B----4-:R-:W-:Y:S01]  /*1310*/  PRMT R31, R8, 0x7632, R31 ;  /* 0x00007632081f7816 */ /* 0x010fe2000000001f */
[----:B------:R-:W-:Y:S01]  /*1320*/  FMUL R91, R66, R91 ;  /* 0x0000005b425b7220 */ /* 0x000fe20000400000 */
[----:B------:R-:W-:Y:S01]  /*1330*/  FMUL R92, R90, R90 ;  /* 0x0000005a5a5c7220 */ /* 0x000fe20000400000 */
[----:B------:R-:W-:Y:S01]  /*1340*/  FMUL R29, R64, R29 ;  /* 0x0000001d401d7220 */ /* 0x000fe20000400000 */
[----:B------:R-:W-:Y:S01]  /*1350*/  IMAD.U32 R51, R51, 0x10000, RZ ;  /* 0x0001000033337824 */ /* 0x000fe200078e00ff */
[----:B------:R-:W-:Y:S01]  /*1360*/  FFMA R91, R81, R91, R30 ;  /* 0x0000005b515b7223 */ /* 0x000fe2000000001e */
[----:B------:R-:W-:Y:S01]  /*1370*/  FMUL R92, R65, R92 ;  /* 0x0000005c415c7220 */ /* 0x000fe20000400000 */
[----:B------:R-:W-:Y:S01]  /*1380*/  IMAD.U32 R89, R31, 0x10000, RZ ;  /* 0x000100001f597824 */ /* 0x000fe200078e00ff */
[----:B------:R-:W-:Y:S01]  /*1390*/  IADD3 R117, R50, UR8, RZ ;  /* 0x0000000832757c10 */ /* 0x000fe2000fffe0ff */
[C---:B------:R-:W-:Y:S01]  /*13a0*/  FFMA R94, R84.reuse, R90, R93 ;  /* 0x0000005a545e7223 */ /* 0x040fe2000000005d */
[----:B------:R-:W-:Y:S01]  /*13b0*/  FFMA R90, R84, R92, R91 ;  /* 0x0000005c545a7223 */ /* 0x000fe2000000005b */
[----:B------:R-:W-:Y:S01]  /*13c0*/  FFMA R88, R83, R29, R88 ;  /* 0x0000001d53587223 */ /* 0x000fe20000000058 */
[----:B------:R-:W-:Y:S01]  /*13d0*/  FSEL R91, R89, RZ, P0 ;  /* 0x000000ff595b7208 */ /* 0x000fe20000000000 */
[----:B------:R-:W-:Y:S01]  /*13e0*/  CS2R R28, SRZ ;  /* 0x00000000001c7805 */ /* 0x000fe2000001ff00 */
[----:B------:R-:W-:Y:S01]  /*13f0*/  CS2R R30, SRZ ;  /* 0x00000000001e7805 */ /* 0x000fe2000001ff00 */
[----:B------:R-:W-:Y:S01]  /*1400*/  FSEL R89, R51, RZ, P0 ;  /* 0x000000ff33597208 */ /* 0x000fe20000000000 */
[----:B------:R-:W-:-:S04]  /*1410*/  IMAD.WIDE R50, R117, R4, c[0x0][0x160] ;  /* 0x0000580075327625 */ /* 0x000fc800078e0204 */
[----:B------:R-:W-:Y:S01]  /*1420*/  IMAD.U32 R8, R8, 0x10000, RZ ;  /* 0x0001000008087824 */ /* 0x000fe200078e00ff */
[----:B------:R-:W3:Y:S04]  /*1430*/  @P0 LDG.E.EL.128 R28, [R50.64] ;  /* 0x0000000a321c0981 */ /* 0x000ee8000c2e1d00 */
[----:B------:R-:W-:Y:S02]  /*1440*/  FSEL R92, R8, RZ, P0 ;  /* 0x000000ff085c7208 */ /* 0x000fe40000000000 */
[C---:B------:R-:W-:Y:S01]  /*1450*/  PRMT R8, R9.reuse, 0x7632, R8 ;  /* 0x0000763209087816 */ /* 0x040fe20000000008 */
[----:B------:R-:W-:Y:S02]  /*1460*/  IMAD.U32 R9, R9, 0x10000, RZ ;  /* 0x0001000009097824 */ /* 0x000fe400078e00ff */
[----:B------:R-:W-:-:S02]  /*1470*/  FADD R93, -R92, R91 ;  /* 0x0000005b5c5d7221 */ /* 0x000fc40000000100 */
[----:B------:R-:W-:Y:S01]  /*1480*/  IMAD.U32 R8, R8, 0x10000, RZ ;  /* 0x0001000008087824 */ /* 0x000fe200078e00ff */
[----:B------:R-:W-:Y:S01]  /*1490*/  FSEL R9, R9, RZ, P0 ;  /* 0x000000ff09097208 */ /* 0x000fe20000000000 */
[-C--:B------:R-:W-:Y:S01]  /*14a0*/  FFMA R92, R7, R93.reuse, R92 ;  /* 0x0000005d075c7223 */ /* 0x080fe2000000005c */
[----:B------:R-:W-:Y:S01]  /*14b0*/  FADD R91, R89, -R94 ;  /* 0x8000005e595b7221 */ /* 0x000fe20000000000 */
[----:B------:R-:W-:Y:S01]  /*14c0*/  FMUL R93, R93, R93 ;  /* 0x0000005d5d5d7220 */ /* 0x000fe20000400000 */
[----:B------:R-:W-:Y:S01]  /*14d0*/  FSEL R89, R8, RZ, P0 ;  /* 0x000000ff08597208 */ /* 0x000fe20000000000 */
[----:B------:R-:W-:Y:S01]  /*14e0*/  FADD R8, R9, -R92 ;  /* 0x8000005c09087221 */ /* 0x000fe20000000000 */
[-C--:B------:R-:W-:Y:S01]  /*14f0*/  FFMA R9, R83, R91.reuse, R94 ;  /* 0x0000005b53097223 */ /* 0x080fe2000000005e */
[----:B------:R-:W-:Y:S01]  /*1500*/  FMUL R91, R91, R91 ;  /* 0x0000005b5b5b7220 */ /* 0x000fe20000400000 */
[----:B------:R-:W-:Y:S01]  /*1510*/  FMUL R94, R82, R93 ;  /* 0x0000005d525e7220 */ /* 0x000fe20000400000 */
[-C--:B------:R-:W-:Y:S01]  /*1520*/  FFMA R93, R85, R8.reuse, R92 ;  /* 0x00000008555d7223 */ /* 0x080fe2000000005c */
[----:B------:R-:W-:Y:S01]  /*1530*/  FMUL R92, R8, R8 ;  /* 0x00000008085c7220 */ /* 0x000fe20000400000 */
[----:B------:R-:W-:Y:S01]  /*1540*/  FMUL R8, R64, R91 ;  /* 0x0000005b40087220 */ /* 0x000fe20000400000 */
[----:B------:R-:W-:Y:S01]  /*1550*/  FFMA R94, R7, R94, RZ ;  /* 0x0000005e075e7223 */ /* 0x000fe200000000ff */
[----:B------:R-:W-:Y:S01]  /*1560*/  FADD R95, R89, -R93 ;  /* 0x8000005d595f7221 */ /* 0x000fe20000000000 */
[----:B------:R-:W-:Y:S01]  /*1570*/  FMUL R92, R79, R92 ;  /* 0x0000005c4f5c7220 */ /* 0x000fe20000400000 */
[----:B------:R-:W-:Y:S01]  /*1580*/  FFMA R8, R83, R8, R90 ;  /* 0x0000000853087223 */ /* 0x000fe2000000005a */
[C---:B------:R-:W-:Y:S01]  /*1590*/  IMAD.U32 R90, R10.reuse, 0x10000, RZ ;  /* 0x000100000a5a7824 */ /* 0x040fe200078e00ff */
[----:B------:R-:W-:Y:S01]  /*15a0*/  PRMT R89, R10, 0x7632, R89 ;  /* 0x000076320a597816 */ /* 0x000fe20000000059 */
[----:B------:R-:W-:Y:S01]  /*15b0*/  FFMA R91, R85, R92, R94 ;  /* 0x0000005c555b7223 */ /* 0x000fe2000000005e */
[-C--:B------:R-:W-:Y:S01]  /*15c0*/  FMUL R92, R95, R95.reuse ;  /* 0x0000005f5f5c7220 */ /* 0x080fe20000400000 */
[----:B------:R-:W-:Y:S01]  /*15d0*/  FFMA R93, R86, R95, R93 ;  /* 0x0000005f565d7223 */ /* 0x000fe2000000005d */
[----:B------:R-:W-:Y:S01]  /*15e0*/  FSEL R90, R90, RZ, P0 ;  /* 0x000000ff5a5a7208 */ /* 0x000fe20000000000 */
[----:B------:R-:W-:Y:S01]  /*15f0*/  IMAD.U32 R89, R89, 0x10000, RZ ;  /* 0x0001000059597824 */ /* 0x000fe200078e00ff */
[----:B------:R-:W-:Y:S01]  /*1600*/  FMUL R92, R77, R92 ;  /* 0x0000005c4d5c7220 */ /* 0x000fe20000400000 */
[----:B------:R-:W-:-:S02]  /*1610*/  PRMT R10, R11, 0x7632, R10 ;  /* 0x000076320b0a7816 */ /* 0x000fc4000000000a */
[----:B------:R-:W-:Y:S01]  /*1620*/  FADD R94, R90, -R93 ;  /* 0x8000005d5a5e7221 */ /* 0x000fe20000000000 */
[----:B------:R-:W-:Y:S01]  /*1630*/  IMAD.U32 R90, R11, 0x10000, RZ ;  /* 0x000100000b5a7824 */ /* 0x000fe200078e00ff */
[----:B------:R-:W-:Y:S01]  /*1640*/  FFMA R91, R86, R92, R91 ;  /* 0x0000005c565b7223 */ /* 0x000fe2000000005b */
[----:B------:R-:W-:Y:S01]  /*1650*/  FSEL R89, R89, RZ, P0 ;  /* 0x000000ff59597208 */ /* 0x000fe20000000000 */
[-C--:B------:R-:W-:Y:S01]  /*1660*/  FFMA R92, R80, R94.reuse, R93 ;  /* 0x0000005e505c7223 */ /* 0x080fe2000000005d */
[C---:B-----5:R-:W-:Y:S01]  /*1670*/  PRMT R11, R12.reuse, 0x7632, R11 ;  /* 0x000076320c0b7816 */ /* 0x060fe2000000000b */
[----:B------:R-:W-:Y:S01]  /*1680*/  IMAD.U32 R12, R12, 0x10000, RZ ;  /* 0x000100000c0c7824 */ /* 0x000fe200078e00ff */
[----:B------:R-:W-:Y:S01]  /*1690*/  FMUL R94, R94, R94 ;  /* 0x0000005e5e5e7220 */ /* 0x000fe20000400000 */
[--C-:B------:R-:W-:Y:S02]  /*16a0*/  FADD R89, R89, -R92.reuse ;  /* 0x8000005c59597221 */ /* 0x100fe40000000000 */
[----:B------:R-:W-:Y:S01]  /*16b0*/  IMAD.U32 R11, R11, 0x10000, RZ ;  /* 0x000100000b0b7824 */ /* 0x000fe200078e00ff */
[----:B------:R-:W-:Y:S01]  /*16c0*/  FSEL R90, R90, RZ, P0 ;  /* 0x000000ff5a5a7208 */ /* 0x000fe20000000000 */
[-C--:B------:R-:W-:Y:S01]  /*16d0*/  FFMA R93, R81, R89.reuse, R92 ;  /* 0x00000059515d7223 */ /* 0x080fe2000000005c */
[----:B------:R-:W-:Y:S01]  /*16e0*/  FMUL R95, R89, R89 ;  /* 0x00000059595f7220 */ /* 0x000fe20000400000 */
[----:B------:R-:W-:Y:S01]  /*16f0*/  FMUL R94, R67, R94 ;  /* 0x0000005e435e7220 */ /* 0x000fe20000400000 */
[----:B------:R-:W-:-:S02]  /*1700*/  FSEL R12, R12, RZ, P0 ;  /* 0x000000ff0c0c7208 */ /* 0x000fc40000000000 */
[----:B------:R-:W-:Y:S01]  /*1710*/  FSEL R89, R11, RZ, P0 ;  /* 0x000000ff0b597208 */ /* 0x000fe20000000000 */
[----:B------:R-:W-:Y:S01]  /*1720*/  FFMA R94, R80, R94, R91 ;  /* 0x0000005e505e7223 */ /* 0x000fe2000000005b */
[----:B------:R-:W-:Y:S01]  /*1730*/  FMUL R95, R66, R95 ;  /* 0x0000005f425f7220 */ /* 0x000fe20000400000 */
[----:B------:R-:W-:Y:S02]  /*1740*/  FADD R90, R90, -R93 ;  /* 0x8000005d5a5a7221 */ /* 0x000fe40000000000 */
[----:B------:R-:W-:Y:S01]  /*1750*/  FADD R89, -R12, R89 ;  /* 0x000000590c597221 */ /* 0x000fe20000000100 */
[----:B------:R-:W-:Y:S01]  /*1760*/  FFMA R95, R81, R95, R94 ;  /* 0x0000005f515f7223 */ /* 0x000fe2000000005e */
[----:B------:R-:W-:Y:S01]  /*1770*/  IMAD.U32 R11, R13, 0x10000, RZ ;  /* 0x000100000d0b7824 */ /* 0x000fe200078e00ff */
[-C--:B------:R-:W-:Y:S01]  /*1780*/  FMUL R92, R90, R90.reuse ;  /* 0x0000005a5a5c7220 */ /* 0x080fe20000400000 */
[-C--:B------:R-:W-:Y:S01]  /*1790*/  FFMA R94, R7, R89.reuse, R12 ;  /* 0x00000059075e7223 */ /* 0x080fe2000000000c */
[----:B------:R-:W-:Y:S01]  /*17a0*/  FMUL R89, R89, R89 ;  /* 0x0000005959597220 */ /* 0x000fe20000400000 */
[----:B------:R-:W-:Y:S01]  /*17b0*/  FFMA R12, R84, R90, R93 ;  /* 0x0000005a540c7223 */ /* 0x000fe2000000005d */
[----:B------:R-:W-:Y:S01]  /*17c0*/  FMUL R92, R65, R92 ;  /* 0x0000005c415c7220 */ /* 0x000fe20000400000 */
[----:B------:R-:W-:Y:S01]  /*17d0*/  PRMT R13, R13, 0x7632, R13 ;  /* 0x000076320d0d7816 */ /* 0x000fe2000000000d */
[----:B------:R-:W-:Y:S01]  /*17e0*/  FMUL R90, R82, R89 ;  /* 0x00000059525a7220 */ /* 0x000fe20000400000 */
[----:B------:R-:W-:Y:S01]  /*17f0*/  FSEL R11, R11, RZ, P0 ;  /* 0x000000ff0b0b7208 */ /* 0x000fe20000000000 */
[----:B------:R-:W-:-:S02]  /*1800*/  FFMA R82, R84, R92, R95 ;  /* 0x0000005c54527223 */ /* 0x000fc4000000005f */
[----:B------:R-:W-:Y:S01]  /*1810*/  FFMA R92, R7, R90, RZ ;  /* 0x0000005a075c7223 */ /* 0x000fe200000000ff */
[----:B------:R-:W-:Y:S01]  /*1820*/  IMAD.U32 R13, R13, 0x10000, RZ ;  /* 0x000100000d0d7824 */ /* 0x000fe200078e00ff */
[----:B------:R-:W-:Y:S01]  /*1830*/  FADD R11, R11, -R94 ;  /* 0x8000005e0b0b7221 */ /* 0x000fe20000000000 */
[----:B------:R-:W-:-:S03]  /*1840*/  IMAD.U32 R7, R16, 0x10000, RZ ;  /* 0x0001000010077824 */ /* 0x000fc600078e00ff */
[-C--:B------:R-:W-:Y:S01]  /*1850*/  FMUL R96, R11, R11.reuse ;  /* 0x0000000b0b607220 */ /* 0x080fe20000400000 */
[----:B------:R-:W-:Y:S01]  /*1860*/  FSEL R13, R13, RZ, P0 ;  /* 0x000000ff0d0d7208 */ /* 0x000fe20000000000 */
[----:B------:R-:W-:Y:S01]  /*1870*/  FFMA R11, R85, R11, R94 ;  /* 0x0000000b550b7223 */ /* 0x000fe2000000005e */
[----:B------:R-:W-:Y:S01]  /*1880*/  FSEL R90, R7, RZ, P0 ;  /* 0x000000ff075a7208 */ /* 0x000fe20000000000 */
[----:B------:R-:W-:Y:S01]  /*1890*/  FMUL R96, R79, R96 ;  /* 0x000000604f607220 */ /* 0x000fe20000400000 */
[----:B------:R-:W-:Y:S01]  /*18a0*/  PRMT R16, R16, 0x7632, R16 ;  /* 0x0000763210107816 */ /* 0x000fe20000000010 */
[----:B------:R-:W-:Y:S01]  /*18b0*/  FADD R13, R13, -R11 ;  /* 0x8000000b0d0d7221 */ /* 0x000fe20000000000 */
[----:B------:R-:W-:Y:S01]  /*18c0*/  FSETP.NEU.AND P1, PT, R61, RZ, PT ;  /* 0x000000ff3d00720b */ /* 0x000fe20003f2d000 */
[----:B------:R-:W-:Y:S01]  /*18d0*/  FADD R90, R90, -R87 ;  /* 0x800000575a5a7221 */ /* 0x000fe20000000000 */
[----:B------:R-:W-:Y:S01]  /*18e0*/  FFMA R85, R85, R96, R92 ;  /* 0x0000006055557223 */ /* 0x000fe2000000005c */
[-C--:B------:R-:W-:Y:S01]  /*18f0*/  FFMA R7, R86, R13.reuse, R11 ;  /* 0x0000000d56077223 */ /* 0x080fe2000000000b */
[----:B------:R-:W-:Y:S01]  /*1900*/  FMUL R92, R13, R13 ;  /* 0x0000000d0d5c7220 */ /* 0x000fe20000400000 */
[----:B------:R-:W-:Y:S01]  /*1910*/  IMAD.U32 R16, R16, 0x10000, RZ ;  /* 0x0001000010107824 */ /* 0x000fe200078e00ff */
[----:B------:R-:W-:Y:S01]  /*1920*/  FMUL R11, R90, R90 ;  /* 0x0000005a5a0b7220 */ /* 0x000fe20000400000 */
[----:B------:R-:W-:Y:S01]  /*1930*/  FSEL R78, R78, RZ, P1 ;  /* 0x000000ff4e4e7208 */ /* 0x000fe20000800000 */
[----:B------:R-:W-:Y:S01]  /*1940*/  FMUL R92, R77, R92 ;  /* 0x0000005c4d5c7220 */ /* 0x000fe20000400000 */
[----:B------:R-:W-:Y:S01]  /*1950*/  FADD R13, RZ, R88 ;  /* 0x00000058ff0d7221 */ /* 0x000fe20000000000 */
[----:B------:R-:W-:Y:S01]  /*1960*/  FMUL R77, R62, R11 ;  /* 0x0000000b3e4d7220 */ /* 0x000fe20000400000 */
[----:B------:R-:W-:Y:S01]  /*1970*/  FSEL R16, R16, RZ, P0 ;  /* 0x000000ff10107208 */ /* 0x000fe20000000000 */
[----:B------:R-:W-:Y:S01]  /*1980*/  FFMA R87, R90, R78, R87 ;  /* 0x0000004e5a577223 */ /* 0x000fe20000000057 */
[----:B------:R-:W-:Y:S01]  /*1990*/  FSETP.NEU.AND P1, PT, R60, RZ, PT ;  /* 0x000000ff3c00720b */ /* 0x000fe20003f2d000 */
[----:B------:R-:W-:Y:S01]  /*19a0*/  FFMA R77, R78, R77, R13 ;  /* 0x0000004d4e4d7223 */ /* 0x000fe2000000000d */
[C---:B------:R-:W-:Y:S01]  /*19b0*/  IMAD.U32 R13, R17.reuse, 0x10000, RZ ;  /* 0x00010000110d7824 */ /* 0x040fe200078e00ff */
[----:B------:R-:W-:Y:S01]  /*19c0*/  FADD R16, R16, -R87 ;  /* 0x8000005710107221 */ /* 0x000fe20000000000 */
[----:B------:R-:W-:Y:S01]  /*19d0*/  FSEL R76, R76, RZ, P1 ;  /* 0x000000ff4c4c7208 */ /* 0x000fe20000800000 */
[----:B------:R-:W-:Y:S01]  /*19e0*/  FFMA R11, R86, R92, R85 ;  /* 0x0000005c560b7223 */ /* 0x000fe20000000055 */
[----:B------:R-:W-:Y:S01]  /*19f0*/  PRMT R17, R17, 0x7632, R17 ;  /* 0x0000763211117816 */ /* 0x000fe20000000011 */
[C---:B------:R-:W-:Y:S01]  /*1a00*/  FMUL R86, R16.reuse, R16 ;  /* 0x0000001010567220 */ /* 0x040fe20000400000 */
[----:B------:R-:W-:Y:S01]  /*1a10*/  FSETP.NEU.AND P1, PT, R59, RZ, PT ;  /* 0x000000ff3b00720b */ /* 0x000fe20003f2d000 */
[----:B------:R-:W-:Y:S01]  /*1a20*/  FFMA R16, R16, R76, R87 ;  /* 0x0000004c10107223 */ /* 0x000fe20000000057 */
[----:B------:R-:W-:Y:S01]  /*1a30*/  FSEL R13, R13, RZ, P0 ;  /* 0x000000ff0d0d7208 */ /* 0x000fe20000000000 */
[----:B------:R-:W-:Y:S01]  /*1a40*/  IMAD.U32 R17, R17, 0x10000, RZ ;  /* 0x0001000011117824 */ /* 0x000fe200078e00ff */
[----:B------:R-:W-:Y:S01]  /*1a50*/  FSEL R75, R75, RZ, P1 ;  /* 0x000000ff4b4b7208 */ /* 0x000fe20000800000 */
[----:B------:R-:W-:-:S02]  /*1a60*/  FMUL R86, R61, R86 ;  /* 0x000000563d567220 */ /* 0x000fc40000400000 */
[--C-:B------:R-:W-:Y:S01]  /*1a70*/  FADD R13, R13, -R16.reuse ;  /* 0x800000100d0d7221 */ /* 0x100fe20000000000 */
[----:B------:R-:W-:Y:S01]  /*1a80*/  FSETP.NEU.AND P1, PT, R58, RZ, PT ;  /* 0x000000ff3a00720b */ /* 0x000fe20003f2d000 */
[----:B------:R-:W-:Y:S01]  /*1a90*/  FFMA R86, R76, R86, R77 ;  /* 0x000000564c567223 */ /* 0x000fe2000000004d */
[----:B------:R-:W-:Y:S01]  /*1aa0*/  FSEL R17, R17, RZ, P0 ;  /* 0x000000ff11117208 */ /* 0x000fe20000000000 */
[C---:B------:R-:W-:Y:S01]  /*1ab0*/  FFMA R16, R13.reuse, R75, R16 ;  /* 0x0000004b0d107223 */ /* 0x040fe20000000010 */
[----:B------:R-:W-:Y:S01]  /*1ac0*/  FMUL R77, R13, R13 ;  /* 0x0000000d0d4d7220 */ /* 0x000fe20000400000 */
[----:B------:R-:W-:Y:S01]  /*1ad0*/  IMAD.U32 R13, R18, 0x10000, RZ ;  /* 0x00010000120d7824 */ /* 0x000fe200078e00ff */
[----:B------:R-:W-:Y:S01]  /*1ae0*/  FSEL R74, R74, RZ, P1 ;  /* 0x000000ff4a4a7208 */ /* 0x000fe20000800000 */
[----:B------:R-:W-:Y:S01]  /*1af0*/  FADD R17, R17, -R16 ;  /* 0x8000001011117221 */ /* 0x000fe20000000000 */
[----:B------:R-:W-:Y:S02]  /*1b00*/  PRMT R18, R18, 0x7632, R18 ;  /* 0x0000763212127816 */ /* 0x000fe40000000012 */
[----:B------:R-:W-:Y:S01]  /*1b10*/  FSETP.NEU.AND P2, PT, R57, RZ, PT ;  /* 0x000000ff3900720b */ /* 0x000fe20003f4d000 */
[----:B------:R-:W-:Y:S01]  /*1b20*/  FFMA R16, R17, R74, R16 ;  /* 0x0000004a11107223 */ /* 0x000fe20000000010 */
[----:B------:R-:W-:Y:S01]  /*1b30*/  FSEL R13, R13, RZ, P0 ;  /* 0x000000ff0d0d7208 */ /* 0x000fe20000000000 */
[----:B------:R-:W-:Y:S01]  /*1b40*/  FMUL R77, R60, R77 ;  /* 0x0000004d3c4d7220 */ /* 0x000fe20000400000 */
[----:B------:R-:W-:Y:S01]  /*1b50*/  IMAD.U32 R18, R18, 0x10000, RZ ;  /* 0x0001000012127824 */ /* 0x000fe200078e00ff */
[----:B------:R-:W-:-:S02]  /*1b60*/  FSEL R73, R73, RZ, P2 ;  /* 0x000000ff49497208 */ /* 0x000fc40001000000 */
[----:B------:R-:W-:Y:S01]  /*1b70*/  FADD R79, R13, -R16 ;  /* 0x800000100d4f7221 */ /* 0x000fe20000000000 */
[----:B------:R-:W-:Y:S01]  /*1b80*/  FFMA R77, R75, R77, R86 ;  /* 0x0000004d4b4d7223 */ /* 0x000fe20000000056 */
[----:B------:R-:W-:Y:S01]  /*1b90*/  FMUL R86, R17, R17 ;  /* 0x0000001111567220 */ /* 0x000fe20000400000 */
[----:B------:R-:W-:Y:S01]  /*1ba0*/  FSEL R18, R18, RZ, P0 ;  /* 0x000000ff12127208 */ /* 0x000fe20000000000 */
[----:B------:R-:W-:Y:S01]  /*1bb0*/  FFMA R17, R79, R73, R16 ;  /* 0x000000494f117223 */ /* 0x000fe20000000010 */
[----:B------:R-:W-:Y:S01]  /*1bc0*/  FSETP.NEU.AND P1, PT, R52, RZ, PT ;  /* 0x000000ff3400720b */ /* 0x000fe20003f2d000 */
[----:B------:R-:W-:Y:S01]  /*1bd0*/  IMAD.U32 R13, R19, 0x10000, RZ ;  /* 0x00010000130d7824 */ /* 0x000fe200078e00ff */
[----:B------:R-:W-:Y:S01]  /*1be0*/  FMUL R86, R59, R86 ;  /* 0x000000563b567220 */ /* 0x000fe20000400000 */
[----:B------:R-:W-:Y:S01]  /*1bf0*/  FADD R18, R18, -R17 ;  /* 0x8000001112127221 */ /* 0x000fe20000000000 */
[----:B------:R-:W-:Y:S01]  /*1c00*/  FSEL R72, R72, RZ, P1 ;  /* 0x000000ff48487208 */ /* 0x000fe20000800000 */
[----:B------:R-:W-:Y:S01]  /*1c10*/  FMUL R79, R79, R79 ;  /* 0x0000004f4f4f7220 */ /* 0x000fe20000400000 */
[----:B------:R-:W-:Y:S01]  /*1c20*/  FSEL R13, R13, RZ, P0 ;  /* 0x000000ff0d0d7208 */ /* 0x000fe20000000000 */
[----:B------:R-:W-:Y:S01]  /*1c30*/  FMUL R16, R18, R18 ;  /* 0x0000001212107220 */ /* 0x000fe20000400000 */
[----:B------:R-:W-:Y:S01]  /*1c40*/  FFMA R86, R74, R86, R77 ;  /* 0x000000564a567223 */ /* 0x000fe2000000004d */
[----:B------:R-:W-:Y:S01]  /*1c50*/  FMUL R79, R58, R79 ;  /* 0x0000004f3a4f7220 */ /* 0x000fe20000400000 */
[----:B------:R-:W-:Y:S01]  /*1c60*/  FFMA R18, R18, R72, R17 ;  /* 0x0000004812127223 */ /* 0x000fe20000000011 */
[----:B------:R-:W-:Y:S01]  /*1c70*/  FSETP.NEU.AND P1, PT, R56, RZ, PT ;  /* 0x000000ff3800720b */ /* 0x000fe20003f2d000 */
[----:B------:R-:W-:Y:S01]  /*1c80*/  FMUL R16, R57, R16 ;  /* 0x0000001039107220 */ /* 0x000fe20000400000 */
[----:B------:R-:W-:Y:S01]  /*1c90*/  FFMA R79, R73, R79, R86 ;  /* 0x0000004f494f7223 */ /* 0x000fe20000000056 */
[----:B------:R-:W-:Y:S01]  /*1ca0*/  FADD R13, R13, -R18 ;  /* 0x800000120d0d7221 */ /* 0x000fe20000000000 */
[----:B------:R-:W-:-:S02]  /*1cb0*/  PRMT R19, R19, 0x7632, R19 ;  /* 0x0000763213137816 */ /* 0x000fc40000000013 */
[----:B------:R-:W-:Y:S01]  /*1cc0*/  FSEL R71, R71, RZ, P1 ;  /* 0x000000ff47477208 */ /* 0x000fe20000800000 */
[----:B------:R-:W-:Y:S01]  /*1cd0*/  FFMA R16, R72, R16, R79 ;  /* 0x0000001048107223 */ /* 0x000fe2000000004f */
[----:B------:R-:W-:Y:S01]  /*1ce0*/  FMUL R17, R13, R13 ;  /* 0x0000000d0d117220 */ /* 0x000fe20000400000 */
[----:B------:R-:W-:Y:S02]  /*1cf0*/  IMAD.U32 R19, R19, 0x10000, RZ ;  /* 0x0001000013137824 */ /* 0x000fe400078e00ff */
[----:B------:R-:W-:Y:S01]  /*1d00*/  FFMA R18, R13, R71, R18 ;  /* 0x000000470d127223 */ /* 0x000fe20000000012 */
[----:B------:R-:W-:Y:S01]  /*1d10*/  FADD R16, RZ, R16 ;  /* 0x00000010ff107221 */ /* 0x000fe20000000000 */
[----:B------:R-:W-:Y:S01]  /*1d20*/  FMUL R17, R52, R17 ;  /* 0x0000001134117220 */ /* 0x000fe20000400000 */
[C---:B------:R-:W-:Y:S01]  /*1d30*/  IMAD.U32 R13, R14.reuse, 0x10000, RZ ;  /* 0x000100000e0d7824 */ /* 0x040fe200078e00ff */
[----:B------:R-:W-:Y:S02]  /*1d40*/  PRMT R14, R14, 0x7632, R14 ;  /* 0x000076320e0e7816 */ /* 0x000fe4000000000e */
[----:B------:R-:W-:Y:S01]  /*1d50*/  FSETP.NEU.AND P1, PT, R43, RZ, PT ;  /* 0x000000ff2b00720b */ /* 0x000fe20003f2d000 */
[----:B------:R-:W-:Y:S01]  /*1d60*/  FFMA R77, R71, R17, R16 ;  /* 0x00000011474d7223 */ /* 0x000fe20000000010 */
[----:B------:R-:W-:-:S02]  /*1d70*/  FSEL R19, R19, RZ, P0 ;  /* 0x000000ff13137208 */ /* 0x000fc40000000000 */
[----:B------:R-:W-:Y:S01]  /*1d80*/  FSEL R16, R13, RZ, P0 ;  /* 0x000000ff0d107208 */ /* 0x000fe20000000000 */
[----:B------:R-:W-:Y:S01]  /*1d90*/  IMAD.U32 R14, R14, 0x10000, RZ ;  /* 0x000100000e0e7824 */ /* 0x000fe200078e00ff */
[----:B------:R-:W-:Y:S01]  /*1da0*/  FSEL R70, R70, RZ, P1 ;  /* 0x000000ff46467208 */ /* 0x000fe20000800000 */
[--C-:B------:R-:W-:Y:S01]  /*1db0*/  FADD R19, R19, -R18.reuse ;  /* 0x8000001213137221 */ /* 0x100fe20000000000 */
[----:B------:R-:W-:Y:S01]  /*1dc0*/  IMAD.U32 R10, R10, 0x10000, RZ ;  /* 0x000100000a0a7824 */ /* 0x000fe200078e00ff */
[--C-:B------:R-:W-:Y:S01]  /*1dd0*/  FADD R16, R16, -R7.reuse ;  /* 0x8000000710107221 */ /* 0x100fe20000000000 */
[----:B------:R-:W-:Y:S01]  /*1de0*/  FSEL R14, R14, RZ, P0 ;  /* 0x000000ff0e0e7208 */ /* 0x000fe20000000000 */
[----:B------:R-:W-:Y:S02]  /*1df0*/  FFMA R13, R19, R70, R18 ;  /* 0x00000046130d7223 */ /* 0x000fe40000000012 */
[-C--:B------:R-:W-:Y:S01]  /*1e00*/  FFMA R18, R80, R16.reuse, R7 ;  /* 0x0000001050127223 */ /* 0x080fe20000000007 */
[----:B------:R-:W-:Y:S01]  /*1e10*/  FSEL R17, R10, RZ, P0 ;  /* 0x000000ff0a117208 */ /* 0x000fe20000000000 */
[----:B------:R-:W-:Y:S01]  /*1e20*/  IMAD.U32 R10, R15, 0x10000, RZ ;  /* 0x000100000f0a7824 */ /* 0x000fe200078e00ff */
[----:B------:R-:W-:Y:S01]  /*1e30*/  FMUL R16, R16, R16 ;  /* 0x0000001010107220 */ /* 0x000fe20000400000 */
[----:B------:R-:W-:Y:S01]  /*1e40*/  FMUL R19, R19, R19 ;  /* 0x0000001313137220 */ /* 0x000fe20000400000 */
[--C-:B------:R-:W-:Y:S01]  /*1e50*/  FADD R14, R14, -R18.reuse ;  /* 0x800000120e0e7221 */ /* 0x100fe20000000000 */
[----:B------:R-:W0:Y:S01]  /*1e60*/  SHFL.BFLY PT, R86, R13, 0x10, 0x1f ;  /* 0x0e001f000d567f89 */ /* 0x000e2200000e0000 */
[----:B------:R-:W-:Y:S01]  /*1e70*/  FMUL R16, R67, R16 ;  /* 0x0000001043107220 */ /* 0x000fe20000400000 */
[----:B------:R-:W-:Y:S01]  /*1e80*/  FSEL R10, R10, RZ, P0 ;  /* 0x000000ff0a0a7208 */ /* 0x000fe20000000000 */
[----:B------:R-:W-:Y:S01]  /*1e90*/  FMUL R19, R56, R19 ;  /* 0x0000001338137220 */ /* 0x000fe20000400000 */
[----:B------:R-:W-:Y:S01]  /*1ea0*/  FFMA R67, R81, R14, R18 ;  /* 0x0000000e51437223 */ /* 0x000fe20000000012 */
[----:B------:R-:W-:-:S02]  /*1eb0*/  FADD R17, R17, -R12 ;  /* 0x8000000c11117221 */ /* 0x000fc40000000000 */
[----:B------:R-:W-:Y:S01]  /*1ec0*/  FFMA R19, R70, R19, R77 ;  /* 0x0000001346137223 */ /* 0x000fe2000000004d */
[--C-:B------:R-:W-:Y:S01]  /*1ed0*/  FADD R10, R10, -R67.reuse ;  /* 0x800000430a0a7221 */ /* 0x100fe20000000000 */
[-C--:B------:R-:W-:Y:S01]  /*1ee0*/  FFMA R7, R83, R17.reuse, R12 ;  /* 0x0000001153077223 */ /* 0x080fe2000000000c */
[----:B------:R-:W-:Y:S02]  /*1ef0*/  FMUL R77, R14, R14 ;  /* 0x0000000e0e4d7220 */ /* 0x000fe40000400000 */
[-C--:B------:R-:W-:Y:S01]  /*1f00*/  FMUL R12, R10, R10.reuse ;  /* 0x0000000a0a0c7220 */ /* 0x080fe20000400000 */
[----:B------:R-:W-:Y:S01]  /*1f10*/  FFMA R14, R84, R10, R67 ;  /* 0x0000000a540e7223 */ /* 0x000fe20000000043 */
[----:B------:R-:W1:Y:S01]  /*1f20*/  SHFL.BFLY PT, R88, R19, 0x10, 0x1f ;  /* 0x0e001f0013587f89 */ /* 0x000e6200000e0000 */
[----:B------:R-:W-:Y:S01]  /*1f30*/  IMAD.U32 R10, R20, 0x10000, RZ ;  /* 0x00010000140a7824 */ /* 0x000fe200078e00ff */
[----:B------:R-:W-:Y:S01]  /*1f40*/  FMUL R17, R17, R17 ;  /* 0x0000001111117220 */ /* 0x000fe20000400000 */
[----:B------:R-:W-:-:S03]  /*1f50*/  FSETP.NEU.AND P1, PT, R53, RZ, PT ;  /* 0x000000ff3500720b */ /* 0x000fc60003f2d000 */
[----:B------:R-:W-:Y:S01]  /*1f60*/  FSEL R10, R10, RZ, P0 ;  /* 0x000000ff0a0a7208 */ /* 0x000fe20000000000 */
[----:B------:R-:W-:Y:S01]  /*1f70*/  FMUL R17, R64, R17 ;  /* 0x0000001140117220 */ /* 0x000fe20000400000 */
[----:B------:R-:W-:Y:S01]  /*1f80*/  FFMA R16, R80, R16, R11 ;  /* 0x0000001050107223 */ /* 0x000fe2000000000b */
[----:B------:R-:W-:Y:S01]  /*1f90*/  PRMT R20, R20, 0x7632, R20 ;  /* 0x0000763214147816 */ /* 0x000fe20000000014 */
[----:B------:R-:W-:Y:S01]  /*1fa0*/  FMUL R77, R66, R77 ;  /* 0x0000004d424d7220 */ /* 0x000fe20000400000 */
[----:B------:R-:W-:Y:S01]  /*1fb0*/  FADD R11, R10, -R9 ;  /* 0x800000090a0b7221 */ /* 0x000fe20000000000 */
[----:B------:R-:W-:Y:S01]  /*1fc0*/  FSEL R68, R68, RZ, P1 ;  /* 0x000000ff44447208 */ /* 0x000fe20000800000 */
[----:B0-----:R-:W-:Y:S01]  /*1fd0*/  FADD R86, -R13, R86 ;  /* 0x000000560d567221 */ /* 0x001fe20000000100 */
[----:B------:R-:W-:Y:S01]  /*1fe0*/  FFMA R82, R83, R17, R82 ;  /* 0x0000001153527223 */ /* 0x000fe20000000052 */
[----:B------:R-:W-:Y:S01]  /*1ff0*/  FMUL R17, R11, R11 ;  /* 0x0000000b0b117220 */ /* 0x000fe20000400000 */
[----:B------:R-:W-:Y:S01]  /*2000*/  FFMA R77, R81, R77, R16 ;  /* 0x0000004d514d7223 */ /* 0x000fe20000000010 */
[----:B------:R-:W-:Y:S01]  /*2010*/  FMUL R12, R65, R12 ;  /* 0x0000000c410c7220 */ /* 0x000fe20000400000 */
[----:B------:R-:W-:Y:S01]  /*2020*/  IMAD.U32 R20, R20, 0x10000, RZ ;  /* 0x0001000014147824 */ /* 0x000fe200078e00ff */
[----:B------:R-:W-:Y:S01]  /*2030*/  FFMA R10, R86, R68, R13 ;  /* 0x00000044560a7223 */ /* 0x000fe2000000000d */
[----:B------:R-:W-:Y:S01]  /*2040*/  FADD R13, RZ, R8 ;  /* 0x00000008ff0d7221 */ /* 0x000fe20000000000 */
[----:B------:R-:W-:Y:S01]  /*2050*/  PRMT R15, R15, 0x7632, R15 ;  /* 0x000076320f0f7816 */ /* 0x000fe2000000000f */
[----:B------:R-:W-:Y:S01]  /*2060*/  FMUL R8, R62, R17 ;  /* 0x000000113e087220 */ /* 0x000fe20000400000 */
[----:B------:R-:W-:Y:S01]  /*2070*/  FFMA R84, R84, R12, R77 ;  /* 0x0000000c54547223 */ /* 0x000fe2000000004d */
[----:B------:R-:W-:Y:S01]  /*2080*/  FMUL R12, R86, R86 ;  /* 0x00000056560c7220 */ /* 0x000fe20000400000 */
[----:B------:R-:W-:Y:S01]  /*2090*/  FSEL R20, R20, RZ, P0 ;  /* 0x000000ff14147208 */ /* 0x000fe20000000000 */
[C---:B------:R-:W-:Y:S01]  /*20a0*/  FFMA R9, R78.reuse, R11, R9 ;  /* 0x0000000b4e097223 */ /* 0x040fe20000000009 */
[----:B------:R-:W-:Y:S01]  /*20b0*/  FFMA R13, R78, R8, R13 ;  /* 0x000000084e0d7223 */ /* 0x000fe2000000000d */
[----:B------:R-:W-:Y:S01]  /*20c0*/  IMAD.U32 R15, R15, 0x10000, RZ ;  /* 0x000100000f0f7824 */ /* 0x000fe200078e00ff */
[----:B-1----:R-:W-:Y:S01]  /*20d0*/  FADD R19, R19, R88 ;  /* 0x0000005813137221 */ /* 0x002fe20000000000 */
[----:B------:R-:W-:Y:S01]  /*20e0*/  IMAD.U32 R8, R21, 0x10000, RZ ;  /* 0x0001000015087824 */ /* 0x000fe200078e00ff */
[----:B------:R-:W-:Y:S01]  /*20f0*/  FMUL R12, R43, R12 ;  /* 0x0000000c2b0c7220 */ /* 0x000fe20000400000 */
[----:B------:R-:W-:Y:S01]  /*2100*/  FADD R20, R20, -R9 ;  /* 0x8000000914147221 */ /* 0x000fe20000000000 */
[----:B------:R-:W-:-:S02]  /*2110*/  PRMT R21, R21, 0x7632, R21 ;  /* 0x0000763215157816 */ /* 0x000fc40000000015 */
[----:B------:R-:W-:Y:S01]  /*2120*/  FFMA R19, R68, R12, R19 ;  /* 0x0000000c44137223 */ /* 0x000fe20000000013 */
[----:B------:R-:W-:Y:S01]  /*2130*/  FSEL R15, R15, RZ, P0 ;  /* 0x000000ff0f0f7208 */ /* 0x000fe20000000000 */
[----:B------:R-:W-:Y:S01]  /*2140*/  FFMA R12, R76, R20, R9 ;  /* 0x000000144c0c7223 */ /* 0x000fe20000000009 */
[----:B------:R-:W-:Y:S01]  /*2150*/  FSEL R8, R8, RZ, P0 ;  /* 0x000000ff08087208 */ /* 0x000fe20000000000 */
[----:B------:R-:W-:Y:S01]  /*2160*/  IMAD.U32 R21, R21, 0x10000, RZ ;  /* 0x0001000015157824 */ /* 0x000fe200078e00ff */
[----:B------:R-:W0:Y:S01]  /*2170*/  SHFL.BFLY PT, R65, R10, 0x8, 0x1f ;  /* 0x0d001f000a417f89 */ /* 0x000e2200000e0000 */
[----:B------:R-:W-:Y:S02]  /*2180*/  FADD R15, R15, -R14 ;  /* 0x8000000e0f0f7221 */ /* 0x000fe40000000000 */
[----:B------:R-:W-:Y:S01]  /*2190*/  FADD R8, R8, -R12 ;  /* 0x8000000c08087221 */ /* 0x000fe20000000000 */
[----:B------:R-:W-:Y:S01]  /*21a0*/  FSEL R21, R21, RZ, P0 ;  /* 0x000000ff15157208 */ /* 0x000fe20000000000 */
[-C--:B------:R-:W-:Y:S01]  /*21b0*/  FFMA R9, R83, R15.reuse, R14 ;  /* 0x0000000f53097223 */ /* 0x080fe2000000000e */
[----:B------:R-:W-:Y:S01]  /*21c0*/  FMUL R17, R15, R15 ;  /* 0x0000000f0f117220 */ /* 0x000fe20000400000 */
[-C--:B------:R-:W-:Y:S01]  /*21d0*/  FFMA R11, R75, R8.reuse, R12 ;  /* 0x000000084b0b7223 */ /* 0x080fe2000000000c */
[----:B------:R-:W-:Y:S01]  /*21e0*/  FMUL R15, R8, R8 ;  /* 0x00000008080f7220 */ /* 0x000fe20000400000 */
[----:B------:R-:W-:Y:S01]  /*21f0*/  IMAD.U32 R8, R22, 0x10000, RZ ;  /* 0x0001000016087824 */ /* 0x000fe200078e00ff */
[----:B------:R-:W-:Y:S01]  /*2200*/  FMUL R20, R20, R20 ;  /* 0x0000001414147220 */ /* 0x000fe20000400000 */
[--C-:B------:R-:W-:Y:S01]  /*2210*/  FADD R21, R21, -R11.reuse ;  /* 0x8000000b15157221 */ /* 0x100fe20000000000 */
[----:B------:R-:W1:Y:S01]  /*2220*/  SHFL.BFLY PT, R16, R19, 0x8, 0x1f ;  /* 0x0d001f0013107f89 */ /* 0x000e6200000e0000 */
[----:B------:R-:W-:Y:S01]  /*2230*/  PRMT R22, R22, 0x7632, R22 ;  /* 0x0000763216167816 */ /* 0x000fe20000000016 */
[----:B------:R-:W-:Y:S01]  /*2240*/  FMUL R20, R61, R20 ;  /* 0x000000143d147220 */ /* 0x000fe20000400000 */
[----:B------:R-:W-:Y:S01]  /*2250*/  FSEL R8, R8, RZ, P0 ;  /* 0x000000ff08087208 */ /* 0x000fe20000000000 */
[----:B------:R-:W-:Y:S01]  /*2260*/  FFMA R12, R74, R21, R11 ;  /* 0x000000154a0c7223 */ /* 0x000fe2000000000b */
[----:B------:R-:W-:Y:S01]  /*2270*/  FMUL R15, R60, R15 ;  /* 0x0000000f3c0f7220 */ /* 0x000fe20000400000 */
[----:B------:R-:W-:Y:S01]  /*2280*/  IMAD.U32 R22, R22, 0x10000, RZ ;  /* 0x0001000016167824 */ /* 0x000fe200078e00ff */
[----:B------:R-:W-:Y:S01]  /*2290*/  FFMA R20, R76, R20, R13 ;  /* 0x000000144c147223 */ /* 0x000fe2000000000d */
[----:B------:R-:W-:Y:S01]  /*22a0*/  FMUL R14, R21, R21 ;  /* 0x00000015150e7220 */ /* 0x000fe20000400000 */
[----:B------:R-:W-:Y:S01]  /*22b0*/  FADD R8, R8, -R12 ;  /* 0x8000000c08087221 */ /* 0x000fe20000000000 */
[----:B------:R-:W-:Y:S01]  /*22c0*/  FSETP.NEU.AND P1, PT, R54, RZ, PT ;  /* 0x000000ff3600720b */ /* 0x000fe20003f2d000 */
[----:B------:R-:W-:Y:S01]  /*22d0*/  FFMA R15, R75, R15, R20 ;  /* 0x0000000f4b0f7223 */ /* 0x000fe20000000014 */
[----:B------:R-:W-:Y:S01]  /*22e0*/  FMUL R14, R59, R14 ;  /* 0x0000000e3b0e7220 */ /* 0x000fe20000400000 */
[----:B------:R-:W-:Y:S01]  /*22f0*/  FSEL R22, R22, RZ, P0 ;  /* 0x000000ff16167208 */ /* 0x000fe20000000000 */
[----:B------:R-:W-:Y:S01]  /*2300*/  FFMA R13, R73, R8, R12 ;  /* 0x00000008490d7223 */ /* 0x000fe2000000000c */
[----:B------:R-:W-:Y:S01]  /*2310*/  FSEL R63, R63, RZ, P1 ;  /* 0x000000ff3f3f7208 */ /* 0x000fe20000800000 */
[----:B------:R-:W-:Y:S01]  /*2320*/  FFMA R14, R74, R14, R15 ;  /* 0x0000000e4a0e7223 */ /* 0x000fe2000000000f */
[C---:B------:R-:W-:Y:S01]  /*2330*/  PRMT R11, R23.reuse, 0x7632, R11 ;  /* 0x00007632170b7816 */ /* 0x040fe2000000000b */
[----:B0-----:R-:W-:Y:S01]  /*2340*/  FADD R65, -R10, R65 ;  /* 0x000000410a417221 */ /* 0x001fe20000000100 */
[----:B------:R-:W-:Y:S01]  /*2350*/  FMUL R15, R8, R8 ;  /* 0x00000008080f7220 */ /* 0x000fe20000400000 */
[----:B------:R-:W-:Y:S01]  /*2360*/  IMAD.U32 R23, R23, 0x10000, RZ ;  /* 0x0001000017177824 */ /* 0x000fe200078e00ff */
[--C-:B------:R-:W-:Y:S01]  /*2370*/  FADD R22, R22, -R13.reuse ;  /* 0x8000000d16167221 */ /* 0x100fe20000000000 */
[C---:B------:R-:W-:Y:S01]  /*2380*/  FFMA R8, R65.reuse, R63, R10 ;  /* 0x0000003f41087223 */ /* 0x040fe2000000000a */
[----:B------:R-:W-:Y:S01]  /*2390*/  FMUL R12, R65, R65 ;  /* 0x00000041410c7220 */ /* 0x000fe20000400000 */
[----:B------:R-:W-:Y:S01]  /*23a0*/  FMUL R15, R58, R15 ;  /* 0x0000000f3a0f7220 */ /* 0x000fe20000400000 */
[-C--:B------:R-:W-:Y:S01]  /*23b0*/  FMUL R10, R22, R22.reuse ;  /* 0x00000016160a7220 */ /* 0x080fe20000400000 */
[----:B------:R-:W-:Y:S01]  /*23c0*/  FSEL R23, R23, RZ, P0 ;  /* 0x000000ff17177208 */ /* 0x000fe20000000000 */
[C---:B------:R-:W-:Y:S01]  /*23d0*/  FFMA R22, R72.reuse, R22, R13 ;  /* 0x0000001648167223 */ /* 0x040fe2000000000d */
[----:B------:R-:W-:Y:S01]  /*23e0*/  FMUL R13, R53, R12 ;  /* 0x0000000c350d7220 */ /* 0x000fe20000400000 */
[----:B------:R-:W-:Y:S01]  /*23f0*/  FFMA R15, R73, R15, R14 ;  /* 0x0000000f490f7223 */ /* 0x000fe2000000000e */
[----:B------:R-:W-:Y:S01]  /*2400*/  FMUL R12, R57, R10 ;  /* 0x0000000a390c7220 */ /* 0x000fe20000400000 */
[----:B------:R-:W-:Y:S01]  /*2410*/  IMAD.U32 R11, R11, 0x10000, RZ ;  /* 0x000100000b0b7824 */ /* 0x000fe200078e00ff */
[----:B-1----:R-:W-:Y:S01]  /*2420*/  FADD R16, R19, R16 ;  /* 0x0000001013107221 */ /* 0x002fe20000000000 */
[----:B------:R-:W-:Y:S01]  /*2430*/  FADD R23, R23, -R22 ;  /* 0x8000001617177221 */ /* 0x000fe20000000000 */
[----:B------:R-:W-:-:S02]  /*2440*/  FFMA R15, R72, R12, R15 ;  /* 0x0000000c480f7223 */ /* 0x000fc4000000000f */
[----:B------:R-:W-:Y:S01]  /*2450*/  FFMA R10, R63, R13, R16 ;  /* 0x0000000d3f0a7223 */ /* 0x000fe20000000010 */
[----:B------:R-:W-:Y:S01]  /*2460*/  FSEL R12, R11, RZ, P0 ;  /* 0x000000ff0b0c7208 */ /* 0x000fe20000000000 */
[----:B------:R-:W-:Y:S01]  /*2470*/  FFMA R13, R71, R23, R22 ;  /* 0x00000017470d7223 */ /* 0x000fe20000000016 */
[C---:B--2---:R-:W-:Y:S01]  /*2480*/  IMAD.U32 R11, R24.reuse, 0x10000, RZ ;  /* 0x00010000180b7824 */ /* 0x044fe200078e00ff */
[----:B------:R-:W-:Y:S02]  /*2490*/  PRMT R24, R24, 0x7632, R24 ;  /* 0x0000763218187816 */ /* 0x000fe40000000018 */
[----:B------:R-:W-:Y:S02]  /*24a0*/  FADD R16, R12, -R13 ;  /* 0x8000000d0c107221 */ /* 0x000fe40000000000 */
[----:B------:R-:W-:Y:S01]  /*24b0*/  FSEL R12, R11, RZ, P0 ;  /* 0x000000ff0b0c7208 */ /* 0x000fe20000000000 */
[----:B------:R-:W-:Y:S01]  /*24c0*/  IMAD.U32 R24, R24, 0x10000, RZ ;  /* 0x0001000018187824 */ /* 0x000fe200078e00ff */
[----:B------:R-:W-:-:S03]  /*24d0*/  FADD R14, RZ, R15 ;  /* 0x0000000fff0e7221 */ /* 0x000fc60000000000 */
[--C-:B------:R-:W-:Y:S01]  /*24e0*/  FADD R12, R12, -R7.reuse ;  /* 0x800000070c0c7221 */ /* 0x100fe20000000000 */
[----:B------:R-:W-:Y:S01]  /*24f0*/  FSEL R24, R24, RZ, P0 ;  /* 0x000000ff18187208 */ /* 0x000fe20000000000 */
[----:B------:R-:W-:Y:S02]  /*2500*/  FMUL R17, R64, R17 ;  /* 0x0000001140117220 */ /* 0x000fe40000400000 */
[-C--:B------:R-:W-:Y:S01]  /*2510*/  FFMA R15, R78, R12.reuse, R7 ;  /* 0x0000000c4e0f7223 */ /* 0x080fe20000000007 */
[----:B------:R-:W-:Y:S01]  /*2520*/  IMAD.U32 R7, R25, 0x10000, RZ ;  /* 0x0001000019077824 */ /* 0x000fe200078e00ff */
[----:B------:R-:W-:Y:S01]  /*2530*/  FMUL R23, R23, R23 ;  /* 0x0000001717177220 */ /* 0x000fe20000400000 */
[----:B------:R-:W-:Y:S01]  /*2540*/  PRMT R25, R25, 0x7632, R25 ;  /* 0x0000763219197816 */ /* 0x000fe20000000019 */
[--C-:B------:R-:W-:Y:S01]  /*2550*/  FADD R24, R24, -R15.reuse ;  /* 0x8000000f18187221 */ /* 0x100fe20000000000 */
[----:B------:R-:W-:Y:S01]  /*2560*/  FFMA R83, R83, R17, R84 ;  /* 0x0000001153537223 */ /* 0x000fe20000000054 */
[----:B------:R-:W-:Y:S01]  /*2570*/  FMUL R23, R52, R23 ;  /* 0x0000001734177220 */ /* 0x000fe20000400000 */
[----:B------:R-:W-:Y:S01]  /*2580*/  FSEL R7, R7, RZ, P0 ;  /* 0x000000ff07077208 */ /* 0x000fe20000000000 */
[----:B------:R-:W-:Y:S01]  /*2590*/  FMUL R17, R12, R12 ;  /* 0x0000000c0c117220 */ /* 0x000fe20000400000 */
[----:B------:R-:W-:Y:S01]  /*25a0*/  FFMA R12, R76, R24, R15 ;  /* 0x000000184c0c7223 */ /* 0x000fe2000000000f */
[----:B------:R-:W-:Y:S01]  /*25b0*/  IMAD.U32 R25, R25, 0x10000, RZ ;  /* 0x0001000019197824 */ /* 0x000fe200078e00ff */
[----:B------:R-:W-:Y:S01]  /*25c0*/  FFMA R23, R71, R23, R14 ;  /* 0x0000001747177223 */ /* 0x000fe2000000000e */
[----:B------:R-:W-:Y:S01]  /*25d0*/  FADD R15, RZ, R82 ;  /* 0x00000052ff0f7221 */ /* 0x000fe20000000000 */
[----:B------:R-:W-:Y:S01]  /*25e0*/  FMUL R17, R62, R17 ;  /* 0x000000113e117220 */ /* 0x000fe20000400000 */
[----:B------:R-:W-:Y:S01]  /*25f0*/  FADD R14, R7, -R12 ;  /* 0x8000000c070e7221 */ /* 0x000fe20000000000 */
[----:B------:R-:W-:-:S02]  /*2600*/  FSEL R25, R25, RZ, P0 ;  /* 0x000000ff19197208 */ /* 0x000fc40000000000 */
[----:B------:R-:W-:Y:S01]  /*2610*/  FFMA R15, R78, R17, R15 ;  /* 0x000000114e0f7223 */ /* 0x000fe2000000000f */
[----:B------:R-:W-:Y:S01]  /*2620*/  FFMA R17, R75, R14, R12 ;  /* 0x0000000e4b117223 */ /* 0x000fe2000000000c */
[----:B------:R-:W-:Y:S01]  /*2630*/  IMAD.U32 R7, R26, 0x10000, RZ ;  /* 0x000100001a077824 */ /* 0x000fe200078e00ff */
[----:B------:R-:W-:Y:S02]  /*2640*/  FMUL R24, R24, R24 ;  /* 0x0000001818187220 */ /* 0x000fe40000400000 */
[--C-:B------:R-:W-:Y:S01]  /*2650*/  FADD R25, R25, -R17.reuse ;  /* 0x8000001119197221 */ /* 0x100fe20000000000 */
[----:B------:R-:W-:Y:S01]  /*2660*/  FMUL R19, R14, R14 ;  /* 0x0000000e0e137220 */ /* 0x000fe20000400000 */
[----:B------:R-:W-:Y:S01]  /*2670*/  FMUL R24, R61, R24 ;  /* 0x000000183d187220 */ /* 0x000fe20000400000 */
[----:B------:R-:W-:Y:S01]  /*2680*/  FSEL R7, R7, RZ, P0 ;  /* 0x000000ff07077208 */ /* 0x000fe20000000000 */
[----:B------:R-:W-:Y:S01]  /*2690*/  FFMA R12, R74, R25, R17 ;  /* 0x000000194a0c7223 */ /* 0x000fe20000000011 */
[----:B------:R-:W-:Y:S01]  /*26a0*/  PRMT R26, R26, 0x7632, R26 ;  /* 0x000076321a1a7816 */ /* 0x000fe2000000001a */
[----:B------:R-:W-:Y:S01]  /*26b0*/  FFMA R24, R76, R24, R15 ;  /* 0x000000184c187223 */ /* 0x000fe2000000000f */
[----:B------:R-:W-:Y:S01]  /*26c0*/  FMUL R19, R60, R19 ;  /* 0x000000133c137220 */ /* 0x000fe20000400000 */
[----:B------:R-:W-:Y:S01]  /*26d0*/  FMUL R14, R25, R25 ;  /* 0x00000019190e7220 */ /* 0x000fe20000400000 */
[----:B------:R-:W-:Y:S01]  /*26e0*/  FADD R15, R7, -R12 ;  /* 0x8000000c070f7221 */ /* 0x000fe20000000000 */
[----:B------:R-:W-:Y:S01]  /*26f0*/  FFMA R7, R70, R16, R13 ;  /* 0x0000001046077223 */ /* 0x000fe2000000000d */
[----:B------:R-:W-:Y:S01]  /*2700*/  FFMA R19, R75, R19, R24 ;  /* 0x000000134b137223 */ /* 0x000fe20000000018 */
[----:B------:R-:W-:Y:S01]  /*2710*/  FMUL R14, R59, R14 ;  /* 0x0000000e3b0e7220 */ /* 0x000fe20000400000 */
[----:B------:R-:W-:Y:S01]  /*2720*/  IMAD.U32 R26, R26, 0x10000, RZ ;  /* 0x000100001a1a7824 */ /* 0x000fe200078e00ff */
[----:B------:R-:W-:-:S02]  /*2730*/  FMUL R13, R15, R15 ;  /* 0x0000000f0f0d7220 */ /* 0x000fc40000400000 */
[----:B------:R-:W-:Y:S02]  /*2740*/  FFMA R14, R74, R14, R19 ;  /* 0x0000000e4a0e7223 */ /* 0x000fe40000000013 */
[----:B------:R-:W-:Y:S01]  /*2750*/  FMUL R13, R58, R13 ;  /* 0x0000000d3a0d7220 */ /* 0x000fe20000400000 */
[----:B------:R-:W-:Y:S01]  /*2760*/  FSEL R26, R26, RZ, P0 ;  /* 0x000000ff1a1a7208 */ /* 0x000fe20000000000 */
[C---:B------:R-:W-:Y:S02]  /*2770*/  FFMA R15, R73.reuse, R15, R12 ;  /* 0x0000000f490f7223 */ /* 0x040fe4000000000c */
[----:B------:R-:W-:Y:S01]  /*2780*/  FFMA R17, R73, R13, R14 ;  /* 0x0000000d49117223 */ /* 0x000fe2000000000e */
[----:B---3--:R-:W-:Y:S01]  /*2790*/  IMAD.U32 R13, R28, 0x10000, RZ ;  /* 0x000100001c0d7824 */ /* 0x008fe200078e00ff */
[--C-:B------:R-:W-:Y:S01]  /*27a0*/  FADD R26, R26, -R15.reuse ;  /* 0x8000000f1a1a7221 */ /* 0x100fe20000000000 */
[----:B------:R-:W-:Y:S01]  /*27b0*/  IMAD.U32 R12, R27, 0x10000, RZ ;  /* 0x000100001b0c7824 */ /* 0x000fe200078e00ff */
[----:B------:R-:W-:Y:S01]  /*27c0*/  PRMT R28, R28, 0x7632, R28 ;  /* 0x000076321c1c7816 */ /* 0x000fe2000000001c */
[----:B------:R-:W-:Y:S01]  /*27d0*/  FMUL R11, R16, R16 ;  /* 0x00000010100b7220 */ /* 0x000fe20000400000 */
[-C--:B------:R-:W-:Y:S01]  /*27e0*/  FMUL R16, R26, R26.reuse ;  /* 0x0000001a1a107220 */ /* 0x080fe20000400000 */
[----:B------:R-:W-:Y:S01]  /*27f0*/  FSEL R14, R13, RZ, P0 ;  /* 0x000000ff0d0e7208 */ /* 0x000fe20000000000 */
[----:B------:R-:W-:Y:S01]  /*2800*/  FFMA R26, R72, R26, R15 ;  /* 0x0000001a481a7223 */ /* 0x000fe2000000000f */
[----:B------:R-:W-:Y:S01]  /*2810*/  FSEL R12, R12, RZ, P0 ;  /* 0x000000ff0c0c7208 */ /* 0x000fe20000000000 */
[----:B------:R-:W-:Y:S01]  /*2820*/  IMAD.U32 R28, R28, 0x10000, RZ ;  /* 0x000100001c1c7824 */ /* 0x000fe200078e00ff */
[----:B------:R-:W-:Y:S01]  /*2830*/  FMUL R16, R57, R16 ;  /* 0x0000001039107220 */ /* 0x000fe20000400000 */
[----:B------:R-:W-:-:S02]  /*2840*/  FADD R14, R14, -R9 ;  /* 0x800000090e0e7221 */ /* 0x000fc40000000000 */
[--C-:B------:R-:W-:Y:S01]  /*2850*/  FADD R12, R12, -R26.reuse ;  /* 0x8000001a0c0c7221 */ /* 0x100fe20000000000 */
[----:B------:R-:W-:Y:S01]  /*2860*/  FFMA R16, R72, R16, R17 ;  /* 0x0000001048107223 */ /* 0x000fe20000000011 */
[----:B------:R-:W-:Y:S01]  /*2870*/  FSEL R28, R28, RZ, P0 ;  /* 0x000000ff1c1c7208 */ /* 0x000fe20000000000 */
[----:B------:R-:W-:Y:S01]  /*2880*/  FFMA R17, R78, R14, R9 ;  /* 0x0000000e4e117223 */ /* 0x000fe20000000009 */
[-C--:B------:R-:W-:Y:S01]  /*2890*/  FMUL R13, R12, R12.reuse ;  /* 0x0000000c0c0d7220 */ /* 0x080fe20000400000 */
[C---:B------:R-:W-:Y:S02]  /*28a0*/  IMAD.U32 R9, R29.reuse, 0x10000, RZ ;  /* 0x000100001d097824 */ /* 0x040fe400078e00ff */
[----:B------:R-:W-:Y:S01]  /*28b0*/  FADD R28, R28, -R17 ;  /* 0x800000111c1c7221 */ /* 0x000fe20000000000 */
[----:B------:R-:W-:Y:S01]  /*28c0*/  FMUL R11, R56, R11 ;  /* 0x0000000b380b7220 */ /* 0x000fe20000400000 */
[----:B------:R-:W-:Y:S01]  /*28d0*/  FMUL R15, R52, R13 ;  /* 0x0000000d340f7220 */ /* 0x000fe20000400000 */
[----:B------:R-:W-:Y:S01]  /*28e0*/  PRMT R29, R29, 0x7632, R29 ;  /* 0x000076321d1d7816 */ /* 0x000fe2000000001d */
[----:B------:R-:W-:Y:S01]  /*28f0*/  FFMA R13, R71, R12, R26 ;  /* 0x0000000c470d7223 */ /* 0x000fe2000000001a */
[-C--:B------:R-:W-:Y:S01]  /*2900*/  FMUL R12, R28, R28.reuse ;  /* 0x0000001c1c0c7220 */ /* 0x080fe20000400000 */
[----:B------:R-:W-:Y:S01]  /*2910*/  FSEL R9, R9, RZ, P0 ;  /* 0x000000ff09097208 */ /* 0x000fe20000000000 */
[----:B------:R-:W-:Y:S01]  /*2920*/  FFMA R28, R76, R28, R17 ;  /* 0x0000001c4c1c7223 */ /* 0x000fe20000000011 */
[----:B------:R-:W-:Y:S01]  /*2930*/  FFMA R11, R70, R11, R23 ;  /* 0x0000000b460b7223 */ /* 0x000fe20000000017 */
[----:B------:R-:W-:Y:S01]  /*2940*/  IMAD.U32 R29, R29, 0x10000, RZ ;  /* 0x000100001d1d7824 */ /* 0x000fe200078e00ff */
[----:B------:R-:W-:Y:S01]  /*2950*/  FMUL R19, R14, R14 ;  /* 0x0000000e0e137220 */ /* 0x000fe20000400000 */
[----:B------:R-:W-:-:S02]  /*2960*/  FADD R14, R9, -R28 ;  /* 0x8000001c090e7221 */ /* 0x000fc40000000000 */
[----:B------:R-:W0:Y:S01]  /*2970*/  SHFL.BFLY PT, R18, R11, 0x10, 0x1f ;  /* 0x0e001f000b127f89 */ /* 0x000e2200000e0000 */
[----:B------:R-:W-:Y:S01]  /*2980*/  FSEL R29, R29, RZ, P0 ;  /* 0x000000ff1d1d7208 */ /* 0x000fe20000000000 */
[-C--:B------:R-:W-:Y:S01]  /*2990*/  FFMA R17, R75, R14.reuse, R28 ;  /* 0x0000000e4b117223 */ /* 0x080fe2000000001c */
[C---:B------:R-:W-:Y:S01]  /*29a0*/  PRMT R9, R30.reuse, 0x7632, R9 ;  /* 0x000076321e097816 */ /* 0x040fe20000000009 */
[----:B------:R-:W-:Y:S02]  /*29b0*/  IMAD.U32 R30, R30, 0x10000, RZ ;  /* 0x000100001e1e7824 */ /* 0x000fe400078e00ff */
[--C-:B------:R-:W-:Y:S01]  /*29c0*/  FADD R29, R29, -R17.reuse ;  /* 0x800000111d1d7221 */ /* 0x100fe20000000000 */
[----:B------:R-:W-:Y:S02]  /*29d0*/  FMUL R21, R14, R14 ;  /* 0x0000000e0e157220 */ /* 0x000fe40000400000 */
[----:B------:R-:W-:Y:S01]  /*29e0*/  FSEL R30, R30, RZ, P0 ;  /* 0x000000ff1e1e7208 */ /* 0x000fe20000000000 */
[----:B------:R-:W-:Y:S01]  /*29f0*/  FFMA R14, R74, R29, R17 ;  /* 0x0000001d4a0e7223 */ /* 0x000fe20000000011 */
[----:B------:R-:W-:Y:S01]  /*2a00*/  FMUL R19, R62, R19 ;  /* 0x000000133e137220 */ /* 0x000fe20000400000 */
[----:B------:R-:W-:Y:S01]  /*2a10*/  FADD R83, RZ, R83 ;  /* 0x00000053ff537221 */ /* 0x000fe20000000000 */
[----:B------:R-:W-:Y:S01]  /*2a20*/  IMAD.U32 R9, R9, 0x10000, RZ ;  /* 0x0001000009097824 */ /* 0x000fe200078e00ff */
[----:B------:R-:W-:Y:S01]  /*2a30*/  PRMT R27, R27, 0x7632, R27 ;  /* 0x000076321b1b7816 */ /* 0x000fe2000000001b */
[----:B------:R-:W-:Y:S01]  /*2a40*/  FADD R30, R30, -R14 ;  /* 0x8000000e1e1e7221 */ /* 0x000fe20000000000 */
[----:B------:R-:W-:Y:S01]  /*2a50*/  FADD R16, RZ, R16 ;  /* 0x00000010ff107221 */ /* 0x000fe20000000000 */
[----:B------:R-:W-:Y:S01]  /*2a60*/  FFMA R19, R78, R19, R83 ;  /* 0x000000134e137223 */ /* 0x000fe20000000053 */
[----:B------:R-:W-:Y:S01]  /*2a70*/  FMUL R61, R61, R12 ;  /* 0x0000000c3d3d7220 */ /* 0x000fe20000400000 */
[----:B------:R-:W-:Y:S01]  /*2a80*/  FSEL R9, R9, RZ, P0 ;  /* 0x000000ff09097208 */ /* 0x000fe20000000000 */
[----:B------:R-:W-:Y:S01]  /*2a90*/  IMAD.U32 R27, R27, 0x10000, RZ ;  /* 0x000100001b1b7824 */ /* 0x000fe200078e00ff */
[----:B------:R-:W-:Y:S01]  /*2aa0*/  FFMA R17, R73, R30, R14 ;  /* 0x0000001e49117223 */ /* 0x000fe2000000000e */
[----:B------:R-:W-:Y:S01]  /*2ab0*/  FFMA R15, R71, R15, R16 ;  /* 0x0000000f470f7223 */ /* 0x000fe20000000010 */
[C---:B------:R-:W-:Y:S01]  /*2ac0*/  PRMT R12, R31.reuse, 0x7632, R12 ;  /* 0x000076321f0c7816 */ /* 0x040fe2000000000c */
[----:B------:R-:W-:Y:S01]  /*2ad0*/  IMAD.U32 R31, R31, 0x10000, RZ ;  /* 0x000100001f1f7824 */ /* 0x000fe200078e00ff */
[----:B------:R-:W-:Y:S01]  /*2ae0*/  FFMA R76, R76, R61, R19 ;  /* 0x0000003d4c4c7223 */ /* 0x000fe20000000013 */
[----:B------:R-:W-:Y:S01]  /*2af0*/  FMUL R21, R60, R21 ;  /* 0x000000153c157220 */ /* 0x000fe20000400000 */
[----:B------:R-:W-:Y:S01]  /*2b00*/  FMUL R16, R29, R29 ;  /* 0x0000001d1d107220 */ /* 0x000fe20000400000 */
[--C-:B------:R-:W-:Y:S01]  /*2b10*/  FADD R9, R9, -R17.reuse ;  /* 0x8000001109097221 */ /* 0x100fe20000000000 */
[----:B------:R-:W-:Y:S01]  /*2b20*/  FSEL R27, R27, RZ, P0 ;  /* 0x000000ff1b1b7208 */ /* 0x000fe20000000000 */
[----:B0-----:R-:W-:Y:S01]  /*2b30*/  FADD R11, R11, R18 ;  /* 0x000000120b0b7221 */ /* 0x001fe20000000000 */
[----:B------:R-:W-:Y:S01]  /*2b40*/  FFMA R21, R75, R21, R76 ;  /* 0x000000154b157223 */ /* 0x000fe2000000004c */
[----:B------:R-:W-:Y:S01]  /*2b50*/  FMUL R16, R59, R16 ;  /* 0x000000103b107220 */ /* 0x000fe20000400000 */
[----:B------:R-:W-:Y:S01]  /*2b60*/  FMUL R19, R30, R30 ;  /* 0x0000001e1e137220 */ /* 0x000fe20000400000 */
[----:B------:R-:W0:Y:S01]  /*2b70*/  SHFL.BFLY PT, R18, R7, 0x10, 0x1f ;  /* 0x0e001f0007127f89 */ /* 0x000e2200000e0000 */
[----:B------:R-:W-:Y:S01]  /*2b80*/  FSEL R31, R31, RZ, P0 ;  /* 0x000000ff1f1f7208 */ /* 0x000fe20000000000 */
[----:B------:R-:W-:Y:S01]  /*2b90*/  FFMA R14, R72, R9, R17 ;  /* 0x00000009480e7223 */ /* 0x000fe20000000011 */
[----:B------:R-:W-:Y:S01]  /*2ba0*/  FFMA R16, R74, R16, R21 ;  /* 0x000000104a107223 */ /* 0x000fe20000000015 */
[----:B------:R-:W-:Y:S01]  /*2bb0*/  FMUL R19, R58, R19 ;  /* 0x000000133a137220 */ /* 0x000fe20000400000 */
[--C-:B------:R-:W-:Y:S01]  /*2bc0*/  FADD R27, R27, -R13.reuse ;  /* 0x8000000d1b1b7221 */ /* 0x100fe20000000000 */
[----:B------:R-:W-:Y:S01]  /*2bd0*/  IMAD.U32 R12, R12, 0x10000, RZ ;  /* 0x000100000c0c7824 */ /* 0x000fe200078e00ff */
[----:B------:R-:W-:Y:S01]  /*2be0*/  FADD R31, R31, -R14 ;  /* 0x8000000e1f1f7221 */ /* 0x000fe20000000000 */
[----:B------:R-:W-:Y:S01]  /*2bf0*/  FFMA R19, R73, R19, R16 ;  /* 0x0000001349137223 */ /* 0x000fe20000000010 */
[----:B------:R-:W-:Y:S01]  /*2c00*/  FFMA R13, R70, R27, R13 ;  /* 0x0000001b460d7223 */ /* 0x000fe2000000000d */
[----:B------:R-:W-:Y:S01]  /*2c10*/  FMUL R16, R9, R9 ;  /* 0x0000000909107220 */ /* 0x000fe20000400000 */
[----:B------:R-:W-:Y:S01]  /*2c20*/  FMUL R27, R27, R27 ;  /* 0x0000001b1b1b7220 */ /* 0x000fe20000400000 */
[----:B------:R-:W-:Y:S01]  /*2c30*/  FSEL R12, R12, RZ, P0 ;  /* 0x000000ff0c0c7208 */ /* 0x000fe20000000000 */
[----:B------:R-:W1:Y:S01]  /*2c40*/  SHFL.BFLY PT, R21, R10, 0x4, 0x1f ;  /* 0x0c801f000a157f89 */ /* 0x000e6200000e0000 */
[----:B------:R-:W-:Y:S01]  /*2c50*/  FFMA R9, R71, R31, R14 ;  /* 0x0000001f47097223 */ /* 0x000fe2000000000e */
[----:B------:R-:W-:Y:S01]  /*2c60*/  FMUL R16, R57, R16 ;  /* 0x0000001039107220 */ /* 0x000fe20000400000 */
[----:B------:R-:W-:Y:S01]  /*2c70*/  FMUL R27, R56, R27 ;  /* 0x0000001b381b7220 */ /* 0x000fe20000400000 */
[----:B------:R-:W2:Y:S01]  /*2c80*/  SHFL.BFLY PT, R20, R13, 0x10, 0x1f ;  /* 0x0e001f000d147f89 */ /* 0x000ea200000e0000 */
[----:B------:R-:W-:Y:S01]  /*2c90*/  FADD R12, R12, -R9 ;  /* 0x800000090c0c7221 */ /* 0x000fe20000000000 */
[----:B------:R-:W-:Y:S01]  /*2ca0*/  FFMA R16, R72, R16, R19 ;  /* 0x0000001048107223 */ /* 0x000fe20000000013 */
[C---:B------:R-:W-:Y:S01]  /*2cb0*/  FFMA R15, R70.reuse, R27, R15 ;  /* 0x0000001b460f7223 */ /* 0x040fe2000000000f */
[----:B------:R-:W-:Y:S01]  /*2cc0*/  FMUL R31, R31, R31 ;  /* 0x0000001f1f1f7220 */ /* 0x000fe20000400000 */
[----:B------:R-:W3:Y:S01]  /*2cd0*/  SHFL.BFLY PT, R19, R8, 0x4, 0x1f ;  /* 0x0c801f0008137f89 */ /* 0x000ee200000e0000 */
[-C--:B------:R-:W-:Y:S01]  /*2ce0*/  FFMA R9, R70, R12.reuse, R9 ;  /* 0x0000000c46097223 */ /* 0x080fe20000000009 */
[----:B------:R-:W-:Y:S01]  /*2cf0*/  FADD R16, RZ, R16 ;  /* 0x00000010ff107221 */ /* 0x000fe20000000000 */
[----:B------:R-:W-:Y:S01]  /*2d00*/  FMUL R31, R52, R31 ;  /* 0x0000001f341f7220 */ /* 0x000fe20000400000 */
[----:B------:R-:W-:Y:S01]  /*2d10*/  FMUL R17, R12, R12 ;  /* 0x0000000c0c117220 */ /* 0x000fe20000400000 */
[----:B------:R-:W4:Y:S01]  /*2d20*/  SHFL.BFLY PT, R22, R15, 0x10, 0x1f ;  /* 0x0e001f000f167f89 */ /* 0x000f2200000e0000 */
[----:B0-----:R-:W-:Y:S01]  /*2d30*/  FADD R18, -R7, R18 ;  /* 0x0000001207127221 */ /* 0x001fe20000000100 */
[----:B------:R-:W-:-:S02]  /*2d40*/  FFMA R31, R71, R31, R16 ;  /* 0x0000001f471f7223 */ /* 0x000fc40000000010 */
[----:B------:R-:W0:Y:S01]  /*2d50*/  SHFL.BFLY PT, R26, R9, 0x10, 0x1f ;  /* 0x0e001f00091a7f89 */ /* 0x000e2200000e0000 */
[----:B------:R-:W-:Y:S01]  /*2d60*/  FMUL R17, R56, R17 ;  /* 0x0000001138117220 */ /* 0x000fe20000400000 */
[-C--:B------:R-:W-:Y:S02]  /*2d70*/  FMUL R12, R18, R18.reuse ;  /* 0x00000012120c7220 */ /* 0x080fe40000400000 */
[----:B------:R-:W5:Y:S01]  /*2d80*/  SHFL.BFLY PT, R14, R55, 0x2, 0x1f ;  /* 0x0c401f00370e7f89 */ /* 0x000f6200000e0000 */
[----:B------:R-:W-:Y:S01]  /*2d90*/  FFMA R17, R70, R17, R31 ;  /* 0x0000001146117223 */ /* 0x000fe2000000001f */
[----:B------:R-:W-:Y:S01]  /*2da0*/  FFMA R18, R68, R18, R7 ;  /* 0x0000001244127223 */ /* 0x000fe20000000007 */
[----:B------:R-:W-:Y:S01]  /*2db0*/  FMUL R12, R43, R12 ;  /* 0x0000000c2b0c7220 */ /* 0x000fe20000400000 */
[----:B-1----:R-:W-:Y:S02]  /*2dc0*/  FADD R10, R10, R21 ;  /* 0x000000150a0a7221 */ /* 0x002fe40000000000 */
[----:B------:R-:W1:Y:S01]  /*2dd0*/  SHFL.BFLY PT, R28, R17, 0x10, 0x1f ;  /* 0x0e001f00111c7f89 */ /* 0x000e6200000e0000 */
[----:B------:R-:W-:Y:S01]  /*2de0*/  FFMA R16, R68, R12, R11 ;  /* 0x0000000c44107223 */ /* 0x000fe2000000000b */
[----:B--2---:R-:W-:-:S02]  /*2df0*/  FADD R20, -R13, R20 ;  /* 0x000000140d147221 */ /* 0x004fc40000000100 */
[----:B------:R-:W2:Y:S01]  /*2e00*/  SHFL.BFLY PT, R21, R18, 0x8, 0x1f ;  /* 0x0d001f0012157f89 */ /* 0x000ea200000e0000 */
[----:B---3--:R-:W-:Y:S01]  /*2e10*/  FADD R19, -R8, R19 ;  /* 0x0000001308137221 */ /* 0x008fe20000000100 */
[-C--:B------:R-:W-:Y:S01]  /*2e20*/  FFMA R24, R68, R20.reuse, R13 ;  /* 0x0000001444187223 */ /* 0x080fe2000000000d */
[----:B------:R-:W-:Y:S01]  /*2e30*/  FMUL R20, R20, R20 ;  /* 0x0000001414147220 */ /* 0x000fe20000400000 */
[----:B------:R-:W3:Y:S01]  /*2e40*/  SHFL.BFLY PT, R13, R16, 0x8, 0x1f ;  /* 0x0d001f00100d7f89 */ /* 0x000ee200000e0000 */
[----:B------:R-:W-:Y:S01]  /*2e50*/  FSETP.NEU.AND P1, PT, R55, RZ, PT ;  /* 0x000000ff3700720b */ /* 0x000fe20003f2d000 */
[----:B----4-:R-:W-:Y:S01]  /*2e60*/  FADD R15, R15, R22 ;  /* 0x000000160f0f7221 */ /* 0x010fe20000000000 */
[----:B------:R-:W-:Y:S01]  /*2e70*/  FMUL R20, R43, R20 ;  /* 0x000000142b147220 */ /* 0x000fe20000400000 */
[----:B------:R-:W-:Y:S01]  /*2e80*/  FMUL R7, R19, R19 ;  /* 0x0000001313077220 */ /* 0x000fe20000400000 */
[----:B0-----:R-:W-:Y:S01]  /*2e90*/  FADD R26, -R9, R26 ;  /* 0x0000001a091a7221 */ /* 0x001fe20000000100 */
[----:B------:R-:W0:Y:S01]  /*2ea0*/  SHFL.BFLY PT, R23, R24, 0x8, 0x1f ;  /* 0x0d001f0018177f89 */ /* 0x000e2200000e0000 */
[----:B------:R-:W-:Y:S01]  /*2eb0*/  FSEL R69, R69, RZ, P1 ;  /* 0x000000ff45457208 */ /* 0x000fe20000800000 */
[----:B------:R-:W-:Y:S01]  /*2ec0*/  FFMA R22, R68, R20, R15 ;  /* 0x0000001444167223 */ /* 0x000fe2000000000f */
[----:B------:R-:W-:Y:S01]  /*2ed0*/  FMUL R11, R54, R7 ;  /* 0x00000007360b7220 */ /* 0x000fe20000400000 */
[----:B-----5:R-:W-:Y:S01]  /*2ee0*/  FADD R7, R55, R14 ;  /* 0x0000000e37077221 */ /* 0x020fe20000000000 */
[-C--:B------:R-:W-:Y:S01]  /*2ef0*/  FMUL R20, R26, R26.reuse ;  /* 0x0000001a1a147220 */ /* 0x080fe20000400000 */
[----:B------:R-:W-:Y:S01]  /*2f00*/  FFMA R26, R68, R26, R9 ;  /* 0x0000001a441a7223 */ /* 0x000fe20000000009 */
[----:B------:R-:W-:-:S02]  /*2f10*/  FFMA R8, R19, R69, R8 ;  /* 0x0000004513087223 */ /* 0x000fc40000000008 */
[----:B------:R-:W4:Y:S01]  /*2f20*/  SHFL.BFLY PT, R19, R22, 0x8, 0x1f ;  /* 0x0d001f0016137f89 */ /* 0x000f2200000e0000 */
[----:B------:R-:W-:Y:S01]  /*2f30*/  FSETP.GEU.AND P2, PT, |R7|, 1.175494350822287508e-38, PT ;  /* 0x008000000700780b */ /* 0x000fe20003f4e200 */
[----:B------:R-:W-:Y:S01]  /*2f40*/  FMUL R43, R43, R20 ;  /* 0x000000142b2b7220 */ /* 0x000fe20000400000 */
[----:B-1----:R-:W-:Y:S01]  /*2f50*/  FADD R17, R17, R28 ;  /* 0x0000001c11117221 */ /* 0x002fe20000000000 */
[----:B------:R-:W1:Y:S01]  /*2f60*/  SHFL.BFLY PT, R25, R26, 0x8, 0x1f ;  /* 0x0d001f001a197f89 */ /* 0x000e6200000e0000 */
[C---:B------:R-:W-:Y:S01]  /*2f70*/  FMUL R12, R7.reuse, 0.25 ;  /* 0x3e800000070c7820 */ /* 0x040fe20000400000 */
[----:B--2---:R-:W-:Y:S01]  /*2f80*/  FADD R21, -R18, R21 ;  /* 0x0000001512157221 */ /* 0x004fe20000000100 */
[----:B------:R-:W-:Y:S01]  /*2f90*/  FSETP.GT.AND P1, PT, |R7|, 8.50705917302346158658e+37, PT ;  /* 0x7e8000000700780b */ /* 0x000fe20003f24200 */
[----:B------:R-:W-:Y:S02]  /*2fa0*/  FFMA R43, R68, R43, R17 ;  /* 0x0000002b442b7223 */ /* 0x000fe40000000011 */
[----:B------:R-:W-:Y:S01]  /*2fb0*/  FMUL R20, R21, R21 ;  /* 0x0000001515147220 */ /* 0x000fe20000400000 */
[----:B------:R-:W-:Y:S01]  /*2fc0*/  FSEL R12, R12, R7, P1 ;  /* 0x000000070c0c7208 */ /* 0x000fe20000800000 */
[----:B---3--:R-:W-:Y:S01]  /*2fd0*/  FADD R16, R16, R13 ;  /* 0x0000000d10107221 */ /* 0x008fe20000000000 */
[----:B------:R-:W2:Y:S01]  /*2fe0*/  SHFL.BFLY PT, R28, R43, 0x8, 0x1f ;  /* 0x0d001f002b1c7f89 */ /* 0x000ea200000e0000 */
[----:B------:R-:W-:-:S02]  /*2ff0*/  FMUL R13, R53, R20 ;  /* 0x00000014350d7220 */ /* 0x000fc40000400000 */
[----:B------:R-:W-:Y:S01]  /*3000*/  @!P2 FMUL R12, R12, 16777216 ;  /* 0x4b8000000c0ca820 */ /* 0x000fe20000400000 */
[----:B0-----:R-:W-:Y:S01]  /*3010*/  FADD R23, -R24, R23 ;  /* 0x0000001718177221 */ /* 0x001fe20000000100 */
[C---:B------:R-:W-:Y:S02]  /*3020*/  FFMA R15, R63.reuse, R13, R16 ;  /* 0x0000000d3f0f7223 */ /* 0x040fe40000000010 */
[----:B------:R0:W3:Y:S01]  /*3030*/  MUFU.RCP R13, R12 ;  /* 0x0000000c000d7308 */ /* 0x0000e20000001000 */
[----:B------:R-:W-:Y:S01]  /*3040*/  FFMA R18, R63, R21, R18 ;  /* 0x000000153f127223 */ /* 0x000fe20000000012 */
[----:B------:R-:W5:Y:S01]  /*3050*/  SHFL.BFLY PT, R9, R8, 0x2, 0x1f ;  /* 0x0c401f0008097f89 */ /* 0x000f6200000e0000 */
[-C--:B------:R-:W-:Y:S01]  /*3060*/  FMUL R16, R23, R23.reuse ;  /* 0x0000001717107220 */ /* 0x080fe20000400000 */
[----:B------:R-:W-:Y:S01]  /*3070*/  FFMA R24, R63, R23, R24 ;  /* 0x000000173f187223 */ /* 0x000fe20000000018 */
[----:B------:R-:W-:Y:S01]  /*3080*/  FFMA R10, R69, R11, R10 ;  /* 0x0000000b450a7223 */ /* 0x000fe2000000000a */
[----:B----4-:R-:W-:Y:S01]  /*3090*/  FADD R22, R22, R19 ;  /* 0x0000001316167221 */ /* 0x010fe20000000000 */
[----:B------:R-:W4:Y:S01]  /*30a0*/  SHFL.BFLY PT, R17, R18, 0x4, 0x1f ;  /* 0x0c801f0012117f89 */ /* 0x000f2200000e0000 */
[----:B------:R-:W-:Y:S01]  /*30b0*/  @P1 FMUL R14, R14, 0.25 ;  /* 0x3e8000000e0e1820 */ /* 0x000fe20000400000 */
[----:B------:R-:W-:Y:S01]  /*30c0*/  FMUL R19, R53, R16 ;  /* 0x0000001035137220 */ /* 0x000fe20000400000 */
[----:B-1----:R-:W-:Y:S01]  /*30d0*/  FADD R25, -R26, R25 ;  /* 0x000000191a197221 */ /* 0x002fe20000000100 */
[----:B------:R-:W1:Y:S01]  /*30e0*/  SHFL.BFLY PT, R21, R24, 0x4, 0x1f ;  /* 0x0c801f0018157f89 */ /* 0x000e6200000e0000 */
[----:B------:R-:W-:Y:S01]  /*30f0*/  @!P2 FMUL R14, R14, 16777216 ;  /* 0x4b8000000e0ea820 */ /* 0x000fe20000400000 */
[----:B------:R-:W-:-:S02]  /*3100*/  FFMA R19, R63, R19, R22 ;  /* 0x000000133f137223 */ /* 0x000fc40000000016 */
[----:B------:R-:W1:Y:S01]  /*3110*/  SHFL.BFLY PT, R11, R10, 0x2, 0x1f ;  /* 0x0c401f000a0b7f89 */ /* 0x000e6200000e0000 */
[-C--:B------:R-:W-:Y:S01]  /*3120*/  FFMA R26, R63, R25.reuse, R26 ;  /* 0x000000193f1a7223 */ /* 0x080fe2000000001a */
[----:B0-----:R-:W-:Y:S02]  /*3130*/  FMUL R12, R25, R25 ;  /* 0x00000019190c7220 */ /* 0x001fe40000400000 */
[----:B------:R-:W0:Y:S01]  /*3140*/  SHFL.BFLY PT, R20, R15, 0x4, 0x1f ;  /* 0x0c801f000f147f89 */ /* 0x000e2200000e0000 */
[----:B---3--:R-:W-:Y:S01]  /*3150*/  FMUL R13, R13, R14 ;  /* 0x0000000e0d0d7220 */ /* 0x008fe20000400000 */
[----:B------:R-:W-:Y:S02]  /*3160*/  FMUL R53, R53, R12 ;  /* 0x0000000c35357220 */ /* 0x000fe40000400000 */
[----:B------:R-:W3:Y:S01]  /*3170*/  SHFL.BFLY PT, R16, R7, 0x1, 0x1f ;  /* 0x0c201f0007107f89 */ /* 0x000ee200000e0000 */
[----:B--2---:R-:W-:-:S03]  /*3180*/  FADD R28, R43, R28 ;  /* 0x0000001c2b1c7221 */ /* 0x004fc60000000000 */
[----:B------:R-:W2:Y:S04]  /*3190*/  SHFL.BFLY PT, R14, R19, 0x4, 0x1f ;  /* 0x0c801f00130e7f89 */ /* 0x000ea800000e0000 */
[----:B------:R-:W2:Y:S01]  /*31a0*/  SHFL.BFLY PT, R23, R26, 0x4, 0x1f ;  /* 0x0c801f001a177f89 */ /* 0x000ea200000e0000 */
[----:B------:R-:W-:Y:S01]  /*31b0*/  FFMA R28, R63, R53, R28 ;  /* 0x000000353f1c7223 */ /* 0x000fe2000000001c */
[----:B-----5:R-:W-:Y:S01]  /*31c0*/  FADD R9, -R8, R9 ;  /* 0x0000000908097221 */ /* 0x020fe20000000100 */
[----:B------:R-:W-:-:S03]  /*31d0*/  FSETP.NEU.AND P1, PT, R7, RZ, PT ;  /* 0x000000ff0700720b */ /* 0x000fc60003f2d000 */
[----:B------:R-:W5:Y:S01]  /*31e0*/  SHFL.BFLY PT, R25, R28, 0x4, 0x1f ;  /* 0x0c801f001c197f89 */ /* 0x000f6200000e0000 */
[----:B------:R-:W-:Y:S01]  /*31f0*/  FMUL R12, R9, R9 ;  /* 0x00000009090c7220 */ /* 0x000fe20000400000 */
[----:B----4-:R-:W-:Y:S01]  /*3200*/  FADD R17, -R18, R17 ;  /* 0x0000001112117221 */ /* 0x010fe20000000100 */
[----:B-1----:R-:W-:Y:S01]  /*3210*/  FADD R21, -R24, R21 ;  /* 0x0000001518157221 */ /* 0x002fe20000000100 */
[----:B------:R-:W-:Y:S01]  /*3220*/  FADD R10, R10, R11 ;  /* 0x0000000b0a0a7221 */ /* 0x000fe20000000000 */
[----:B------:R-:W-:Y:S01]  /*3230*/  FSEL R13, R13, RZ, P1 ;  /* 0x000000ff0d0d7208 */ /* 0x000fe20000800000 */
[----:B------:R-:W-:Y:S01]  /*3240*/  FMUL R12, R55, R12 ;  /* 0x0000000c370c7220 */ /* 0x000fe20000400000 */
[-C--:B------:R-:W-:Y:S01]  /*3250*/  FMUL R11, R17, R17.reuse ;  /* 0x00000011110b7220 */ /* 0x080fe20000400000 */
[----:B0-----:R-:W-:Y:S01]  /*3260*/  FADD R20, R15, R20 ;  /* 0x000000140f147221 */ /* 0x001fe20000000000 */
[----:B------:R-:W-:Y:S01]  /*3270*/  FFMA R18, R69, R17, R18 ;  /* 0x0000001145127223 */ /* 0x000fe20000000012 */
[----:B------:R-:W-:Y:S01]  /*3280*/  FMUL R15, R21, R21 ;  /* 0x00000015150f7220 */ /* 0x000fe20000400000 */
[----:B------:R-:W-:Y:S01]  /*3290*/  FFMA R10, R13, R12, R10 ;  /* 0x0000000c0d0a7223 */ /* 0x000fe2000000000a */
[C---:B------:R-:W-:Y:S01]  /*32a0*/  FMUL R11, R54.reuse, R11 ;  /* 0x0000000b360b7220 */ /* 0x040fe20000400000 */
[----:B---3--:R-:W-:Y:S01]  /*32b0*/  FADD R12, R7, R16 ;  /* 0x00000010070c7221 */ /* 0x008fe20000000000 */
[----:B--2---:R-:W-:Y:S01]  /*32c0*/  FADD R14, R19, R14 ;  /* 0x0000000e130e7221 */ /* 0x004fe20000000000 */
[----:B------:R-:W-:Y:S01]  /*32d0*/  FMUL R15, R54, R15 ;  /* 0x0000000f360f7220 */ /* 0x000fe20000400000 */
[----:B------:R-:W0:Y:S01]  /*32e0*/  SHFL.BFLY PT, R17, R18, 0x2, 0x1f ;  /* 0x0c401f0012117f89 */ /* 0x000e2200000e0000 */
[C---:B------:R-:W-:Y:S01]  /*32f0*/  FFMA R24, R69.reuse, R21, R24 ;  /* 0x0000001545187223 */ /* 0x040fe20000000018 */
[----:B------:R-:W-:Y:S01]  /*3300*/  FADD R23, -R26, R23 ;  /* 0x000000171a177221 */ /* 0x000fe20000000100 */
[C---:B------:R-:W-:Y:S01]  /*3310*/  FFMA R20, R69.reuse, R11, R20 ;  /* 0x0000000b45147223 */ /* 0x040fe20000000014 */
[C---:B------:R-:W-:Y:S01]  /*3320*/  FMUL R11, R12.reuse, 0.25 ;  /* 0x3e8000000c0b7820 */ /* 0x040fe20000400000 */
[----:B------:R-:W-:Y:S01]  /*3330*/  FSETP.GT.AND P1, PT, |R12|, 8.50705917302346158658e+37, PT ;  /* 0x7e8000000c00780b */ /* 0x000fe20003f24200 */
[C---:B------:R-:W-:Y:S01]  /*3340*/  FFMA R21, R69.reuse, R15, R14 ;  /* 0x0000000f45157223 */ /* 0x040fe2000000000e */
[-C--:B------:R-:W-:Y:S01]  /*3350*/  FFMA R30, R69, R23.reuse, R26 ;  /* 0x00000017451e7223 */ /* 0x080fe2000000001a */
[----:B------:R-:W-:-:S02]  /*3360*/  FMUL R15, R23, R23 ;  /* 0x00000017170f7220 */ /* 0x000fc40000400000 */
[----:B------:R-:W1:Y:S01]  /*3370*/  SHFL.BFLY PT, R23, R24, 0x2, 0x1f ;  /* 0x0c401f0018177f89 */ /* 0x000e6200000e0000 */
[----:B------:R-:W-:Y:S02]  /*3380*/  FSETP.GEU.AND P2, PT, |R12|, 1.175494350822287508e-38, PT ;  /* 0x008000000c00780b */ /* 0x000fe40003f4e200 */
[----:B------:R-:W-:Y:S01]  /*3390*/  FSEL R14, R11, R12, P1 ;  /* 0x0000000c0b0e7208 */ /* 0x000fe20000800000 */
[----:B------:R-:W2:Y:S01]  /*33a0*/  SHFL.BFLY PT, R19, R20, 0x2, 0x1f ;  /* 0x0c401f0014137f89 */ /* 0x000ea200000e0000 */
[----:B------:R-:W-:Y:S01]  /*33b0*/  FMUL R54, R54, R15 ;  /* 0x0000000f36367220 */ /* 0x000fe20000400000 */
[----:B-----5:R-:W-:Y:S02]  /*33c0*/  FADD R28, R28, R25 ;  /* 0x000000191c1c7221 */ /* 0x020fe40000000000 */
[----:B------:R-:W3:Y:S04]  /*33d0*/  SHFL.BFLY PT, R11, R10, 0x1, 0x1f ;  /* 0x0c201f000a0b7f89 */ /* 0x000ee800000e0000 */
[----:B------:R-:W4:Y:S01]  /*33e0*/  SHFL.BFLY PT, R25, R30, 0x2, 0x1f ;  /* 0x0c401f001e197f89 */ /* 0x000f2200000e0000 */
[----:B------:R-:W-:-:S03]  /*33f0*/  FFMA R28, R69, R54, R28 ;  /* 0x00000036451c7223 */ /* 0x000fc6000000001c */
[----:B------:R-:W5:Y:S01]  /*3400*/  SHFL.BFLY PT, R26, R21, 0x2, 0x1f ;  /* 0x0c401f00151a7f89 */ /* 0x000f6200000e0000 */
[----:B------:R-:W-:-:S03]  /*3410*/  @!P2 FMUL R14, R14, 16777216 ;  /* 0x4b8000000e0ea820 */ /* 0x000fc60000400000 */
[----:B------:R-:W5:Y:S01]  /*3420*/  SHFL.BFLY PT, R27, R28, 0x2, 0x1f ;  /* 0x0c401f001c1b7f89 */ /* 0x000f6200000e0000 */
[----:B------:R3:W4:Y:S01]  /*3430*/  MUFU.RCP R15, R14 ;  /* 0x0000000e000f7308 */ /* 0x0007220000001000 */
[----:B0-----:R-:W-:Y:S01]  /*3440*/  FADD R17, -R18, R17 ;  /* 0x0000001112117221 */ /* 0x001fe20000000100 */
[----:B------:R-:W-:Y:S01]  /*3450*/  FFMA R8, R9, R13, R8 ;  /* 0x0000000d09087223 */ /* 0x000fe20000000008 */
[----:B-1----:R-:W-:Y:S02]  /*3460*/  FADD R23, -R24, R23 ;  /* 0x0000001718177221 */ /* 0x002fe40000000100 */
[-C--:B------:R-:W-:Y:S01]  /*3470*/  FMUL R22, R17, R17.reuse ;  /* 0x0000001111167220 */ /* 0x080fe20000400000 */
[----:B------:R-:W-:Y:S01]  /*3480*/  FFMA R18, R13, R17, R18 ;  /* 0x000000110d127223 */ /* 0x000fe20000000012 */
[----:B------:R-:W-:Y:S01]  /*3490*/  @P1 FMUL R16, R16, 0.25 ;  /* 0x3e80000010101820 */ /* 0x000fe20000400000 */
[----:B--2---:R-:W-:Y:S01]  /*34a0*/  FADD R20, R20, R19 ;  /* 0x0000001314147221 */ /* 0x004fe20000000000 */
[----:B------:R-:W0:Y:S01]  /*34b0*/  SHFL.BFLY PT, R9, R8, 0x1, 0x1f ;  /* 0x0c201f0008097f89 */ /* 0x000e2200000e0000 */
[----:B------:R-:W-:Y:S01]  /*34c0*/  FMUL R19, R55, R22 ;  /* 0x0000001637137220 */ /* 0x000fe20000400000 */
[----:B---3--:R-:W-:Y:S01]  /*34d0*/  FADD R10, R10, R11 ;  /* 0x0000000b0a0a7221 */ /* 0x008fe20000000000 */
[----:B------:R-:W-:Y:S01]  /*34e0*/  FMUL R14, R23, R23 ;  /* 0x00000017170e7220 */ /* 0x000fe20000400000 */
[----:B------:R-:W1:Y:S01]  /*34f0*/  SHFL.BFLY PT, R11, R18, 0x1, 0x1f ;  /* 0x0c201f00120b7f89 */ /* 0x000e6200000e0000 */
[----:B------:R-:W-:Y:S01]  /*3500*/  @!P2 FMUL R16, R16, 16777216 ;  /* 0x4b8000001010a820 */ /* 0x000fe20000400000 */
[----:B----4-:R-:W-:Y:S01]  /*3510*/  FADD R25, -R30, R25 ;  /* 0x000000191e197221 */ /* 0x010fe20000000100 */
[----:B------:R-:W-:Y:S01]  /*3520*/  FFMA R19, R13, R19, R20 ;  /* 0x000000130d137223 */ /* 0x000fe20000000014 */
[----:B------:R-:W-:Y:S01]  /*3530*/  FMUL R17, R55, R14 ;  /* 0x0000000e37117220 */ /* 0x000fe20000400000 */
[----:B------:R-:W-:Y:S01]  /*3540*/  FFMA R24, R13, R23, R24 ;  /* 0x000000170d187223 */ /* 0x000fe20000000018 */
[-C--:B------:R-:W-:Y:S01]  /*3550*/  FMUL R14, R25, R25.reuse ;  /* 0x00000019190e7220 */ /* 0x080fe20000400000 */
[----:B------:R-:W-:Y:S01]  /*3560*/  FFMA R30, R13, R25, R30 ;  /* 0x000000190d1e7223 */ /* 0x000fe2000000001e */
[----:B------:R-:W-:Y:S01]  /*3570*/  FMUL R15, R15, R16 ;  /* 0x000000100f0f7220 */ /* 0x000fe20000400000 */
[----:B-----5:R-:W-:Y:S01]  /*3580*/  FADD R26, R21, R26 ;  /* 0x0000001a151a7221 */ /* 0x020fe20000000000 */
[----:B------:R-:W2:Y:S01]  /*3590*/  SHFL.BFLY PT, R16, R19, 0x1, 0x1f ;  /* 0x0c201f0013107f89 */ /* 0x000ea200000e0000 */
[----:B------:R-:W-:Y:S01]  /*35a0*/  FMUL R14, R55, R14 ;  /* 0x0000000e370e7220 */ /* 0x000fe20000400000 */
[----:B------:R-:W-:-:S02]  /*35b0*/  FADD R28, R28, R27 ;  /* 0x0000001b1c1c7221 */ /* 0x000fc40000000000 */
[----:B------:R-:W3:Y:S01]  /*35c0*/  SHFL.BFLY PT, R21, R24, 0x1, 0x1f ;  /* 0x0c201f0018157f89 */ /* 0x000ee200000e0000 */
[----:B------:R-:W-:-:S03]  /*35d0*/  FFMA R17, R13, R17, R26 ;  /* 0x000000110d117223 */ /* 0x000fc6000000001a */
[----:B------:R-:W4:Y:S01]  /*35e0*/  SHFL.BFLY PT, R23, R30, 0x1, 0x1f ;  /* 0x0c201f001e177f89 */ /* 0x000f2200000e0000 */
[----:B------:R-:W-:Y:S01]  /*35f0*/  FFMA R28, R13, R14, R28 ;  /* 0x0000000e0d1c7223 */ /* 0x000fe2000000001c */
[----:B------:R-:W-:Y:S02]  /*3600*/  FSETP.NEU.AND P1, PT, R12, RZ, PT ;  /* 0x000000ff0c00720b */ /* 0x000fe40003f2d000 */
[----:B------:R-:W5:Y:S04]  /*3610*/  SHFL.BFLY PT, R20, R17, 0x1, 0x1f ;  /* 0x0c201f0011147f89 */ /* 0x000f6800000e0000 */
[----:B------:R-:W5:Y:S01]  /*3620*/  SHFL.BFLY PT, R13, R28, 0x1, 0x1f ;  /* 0x0c201f001c0d7f89 */ /* 0x000f6200000e0000 */
[----:B------:R-:W-:Y:S01]  /*3630*/  FSEL R15, R15, RZ, P1 ;  /* 0x000000ff0f0f7208 */ /* 0x000fe20000800000 */
[----:B0-----:R-:W-:Y:S01]  /*3640*/  FADD R9, -R8, R9 ;  /* 0x0000000908097221 */ /* 0x001fe20000000100 */
[----:B-1----:R-:W-:-:S03]  /*3650*/  FADD R11, -R18, R11 ;  /* 0x0000000b120b7221 */ /* 0x002fc60000000100 */
[----:B------:R-:W-:Y:S01]  /*3660*/  FFMA R22, R9, R15, R8 ;  /* 0x0000000f09167223 */ /* 0x000fe20000000008 */
[----:B------:R-:W-:Y:S01]  /*3670*/  FMUL R8, R11, R11 ;  /* 0x0000000b0b087220 */ /* 0x000fe20000400000 */
[----:B------:R-:W-:Y:S01]  /*3680*/  FMUL R14, R9, R9 ;  /* 0x00000009090e7220 */ /* 0x000fe20000400000 */
[----:B--2---:R-:W-:Y:S02]  /*3690*/  FADD R16, R19, R16 ;  /* 0x0000001013107221 */ /* 0x004fe40000000000 */
[C---:B------:R-:W-:Y:S01]  /*36a0*/  FMUL R8, R7.reuse, R8 ;  /* 0x0000000807087220 */ /* 0x040fe20000400000 */
[----:B------:R-:W-:Y:S01]  /*36b0*/  FMUL R14, R7, R14 ;  /* 0x0000000e070e7220 */ /* 0x000fe20000400000 */
[----:B---3--:R-:W-:Y:S01]  /*36c0*/  FADD R21, -R24, R21 ;  /* 0x0000001518157221 */ /* 0x008fe20000000100 */
[----:B----4-:R-:W-:Y:S01]  /*36d0*/  FADD R23, -R30, R23 ;  /* 0x000000171e177221 */ /* 0x010fe20000000100 */
[C---:B------:R-:W-:Y:S01]  /*36e0*/  FFMA R16, R15.reuse, R8, R16 ;  /* 0x000000080f107223 */ /* 0x040fe20000000010 */
[----:B------:R-:W-:Y:S01]  /*36f0*/  FFMA R14, R15, R14, R10 ;  /* 0x0000000e0f0e7223 */ /* 0x000fe2000000000a */
[----:B------:R-:W-:Y:S01]  /*3700*/  FMUL R8, R21, R21 ;  /* 0x0000001515087220 */ /* 0x000fe20000400000 */
[----:B------:R-:W-:Y:S01]  /*3710*/  LOP3.LUT P4, RZ, R97, 0x1f, RZ, 0xc0, !PT ;  /* 0x0000001f61ff7812 */ /* 0x000fe2000788c0ff */
[----:B------:R-:W-:Y:S01]  /*3720*/  FMUL R10, R23, R23 ;  /* 0x00000017170a7220 */ /* 0x000fe20000400000 */
[----:B------:R-:W-:Y:S01]  /*3730*/  SHF.R.U32.HI R125, RZ, 0x3, R97 ;  /* 0x00000003ff7d7819 */ /* 0x000fe20000011661 */
[----:B------:R-:W-:Y:S01]  /*3740*/  FMUL R9, R7, R8 ;  /* 0x0000000807097220 */ /* 0x000fe20000400000 */
[----:B-----5:R-:W-:Y:S01]  /*3750*/  FADD R20, R17, R20 ;  /* 0x0000001411147221 */ /* 0x020fe20000000000 */
[----:B------:R-:W-:Y:S01]  /*3760*/  FMUL R7, R7, R10 ;  /* 0x0000000a07077220 */ /* 0x000fe20000400000 */
[----:B------:R-:W-:Y:S01]  /*3770*/  FADD R28, R28, R13 ;  /* 0x0000000d1c1c7221 */ /* 0x000fe20000000000 */
[----:B------:R-:W-:Y:S01]  /*3780*/  LOP3.LUT R125, R125, 0x1c, RZ, 0xc0, !PT ;  /* 0x0000001c7d7d7812 */ /* 0x000fe200078ec0ff */
[C---:B------:R-:W-:Y:S01]  /*3790*/  FFMA R18, R15.reuse, R11, R18 ;  /* 0x0000000b0f127223 */ /* 0x040fe20000000012 */
[C---:B------:R-:W-:Y:S01]  /*37a0*/  FFMA R24, R15.reuse, R21, R24 ;  /* 0x000000150f187223 */ /* 0x040fe20000000018 */
[C---:B------:R-:W-:Y:S01]  /*37b0*/  FFMA R20, R15.reuse, R9, R20 ;  /* 0x000000090f147223 */ /* 0x040fe20000000014 */
[C---:B------:R-:W-:Y:S01]  /*37c0*/  FFMA R30, R15.reuse, R23, R30 ;  /* 0x000000170f1e7223 */ /* 0x040fe2000000001e */
[----:B------:R-:W-:Y:S01]  /*37d0*/  FFMA R28, R15, R7, R28 ;  /* 0x000000070f1c7223 */ /* 0x000fe2000000001c */
[----:B------:R-:W-:Y:S04]  /*37e0*/  @!P4 STS [R125+0x100], R12 ;  /* 0x0001000c7d00c388 */ /* 0x000fe80000000800 */
[----:B------:R-:W-:Y:S04]  /*37f0*/  @!P4 STS [R125+0x120], R12 ;  /* 0x0001200c7d00c388 */ /* 0x000fe80000000800 */
[----:B------:R-:W-:Y:S04]  /*3800*/  @!P4 STS [R125+0x140], R12 ;  /* 0x0001400c7d00c388 */ /* 0x000fe80000000800 */
[----:B------:R-:W-:Y:S04]  /*3810*/  @!P4 STS [R125+0x160], R12 ;  /* 0x0001600c7d00c388 */ /* 0x000fe80000000800 */
[----:B------:R-:W-:Y:S04]  /*3820*/  @!P4 STS [R125], R22 ;  /* 0x000000167d00c388 */ /* 0x000fe80000000800 */
[----:B------:R-:W-:Y:S04]  /*3830*/  @!P4 STS [R125+0x80], R14 ;  /* 0x0000800e7d00c388 */ /* 0x000fe80000000800 */
[----:B------:R-:W-:Y:S04]  /*3840*/  @!P4 STS [R125+0x20], R18 ;  /* 0x000020127d00c388 */ /* 0x000fe80000000800 */
[----:B------:R-:W-:Y:S04]  /*3850*/  @!P4 STS [R125+0xa0], R16 ;  /* 0x0000a0107d00c388 */ /* 0x000fe80000000800 */
[----:B------:R-:W-:Y:S04]  /*3860*/  @!P4 STS [R125+0x40], R24 ;  /* 0x000040187d00c388 */ /* 0x000fe80000000800 */
[----:B------:R-:W-:Y:S04]  /*3870*/  @!P4 STS [R125+0xc0], R20 ;  /* 0x0000c0147d00c388 */ /* 0x000fe80000000800 */
[----:B------:R-:W-:Y:S04]  /*3880*/  @!P4 STS [R125+0x60], R30 ;  /* 0x0000601e7d00c388 */ /* 0x000fe80000000800 */
[----:B------:R-:W-:Y:S01]  /*3890*/  @!P4 STS [R125+0xe0], R28 ;  /* 0x0000e01c7d00c388 */ /* 0x000fe20000000800 */
[----:B------:R-:W-:-:S03]  /*38a0*/  ISETP.GE.AND P5, PT, R97, 0x20, PT ;  /* 0x000000206100780c */ /* 0x000fc60003fa6270 */
[----:B------:R-:W-:Y:S10]  /*38b0*/  BAR.SYNC.DEFER_BLOCKING 0x0 ;  /* 0x0000000000007b1d */ /* 0x000ff40000010000 */
[----:B------:R-:W0:Y:S04]  /*38c0*/  @!P5 LDS R40, [R97.X4+0x100] ;  /* 0x000100006128d984 */ /* 0x000e280000004800 */
[----:B------:R-:W1:Y:S04]  /*38d0*/  @!P5 LDS R41, [R97.X4] ;  /* 0x000000006129d984 */ /* 0x000e680000004800 */
[----:B------:R-:W-:Y:S04]  /*38e0*/  @!P5 LDS R42, [R97.X4+0x80] ;  /* 0x00008000612ad984 */ /* 0x000fe80000004800 */
[----:B0-----:R-:W0:Y:S04]  /*38f0*/  SHFL.BFLY PT, R9, R40, 0x4, 0x1f ;  /* 0x0c801f0028097f89 */ /* 0x001e2800000e0000 */
[----:B-1----:R-:W-:Y:S01]  /*3900*/  SHFL.BFLY PT, R8, R41, 0x4, 0x1f ;  /* 0x0c801f0029087f89 */ /* 0x002fe200000e0000 */
[----:B0-----:R-:W-:-:S05]  /*3910*/  FADD R10, R40, R9 ;  /* 0x00000009280a7221 */ /* 0x001fca0000000000 */
[C---:B------:R-:W-:Y:S01]  /*3920*/  FSETP.GEU.AND P2, PT, |R10|.reuse, 1.175494350822287508e-38, PT ;  /* 0x008000000a00780b */ /* 0x040fe20003f4e200 */
[C---:B------:R-:W-:Y:S01]  /*3930*/  FMUL R7, R10.reuse, 0.25 ;  /* 0x3e8000000a077820 */ /* 0x040fe20000400000 */
[----:B------:R-:W0:Y:S01]  /*3940*/  SHFL.BFLY PT, R13, R10, 0x2, 0x1f ;  /* 0x0c401f000a0d7f89 */ /* 0x000e2200000e0000 */
[----:B------:R-:W-:-:S04]  /*3950*/  FSETP.GT.AND P1, PT, |R10|, 8.50705917302346158658e+37, PT ;  /* 0x7e8000000a00780b */ /* 0x000fc80003f24200 */
[----:B------:R-:W-:-:S06]  /*3960*/  FSEL R11, R7, R10, P1 ;  /* 0x0000000a070b7208 */ /* 0x000fcc0000800000 */
[----:B------:R-:W-:-:S04]  /*3970*/  @!P2 FMUL R11, R11, 16777216 ;  /* 0x4b8000000b0ba820 */ /* 0x000fc80000400000 */
[----:B------:R-:W1:Y:S01]  /*3980*/  MUFU.RCP R12, R11 ;  /* 0x0000000b000c7308 */ /* 0x000e620000001000 */
[----:B------:R-:W2:Y:S01]  /*3990*/  SHFL.BFLY PT, R7, R42, 0x4, 0x1f ;  /* 0x0c801f002a077f89 */ /* 0x000ea200000e0000 */
[----:B------:R-:W-:-:S04]  /*39a0*/  @P1 FMUL R9, R9, 0.25 ;  /* 0x3e80000009091820 */ /* 0x000fc80000400000 */
[----:B------:R-:W-:Y:S01]  /*39b0*/  @!P2 FMUL R9, R9, 16777216 ;  /* 0x4b8000000909a820 */ /* 0x000fe20000400000 */
[C---:B0-----:R-:W-:Y:S01]  /*39c0*/  FADD R14, R10.reuse, R13 ;  /* 0x0000000d0a0e7221 */ /* 0x041fe20000000000 */
[----:B------:R-:W-:-:S04]  /*39d0*/  FSETP.NEU.AND P2, PT, R10, RZ, PT ;  /* 0x000000ff0a00720b */ /* 0x000fc80003f4d000 */
[----:B------:R-:W-:Y:S01]  /*39e0*/  FSETP.GEU.AND P3, PT, |R14|, 1.175494350822287508e-38, PT ;  /* 0x008000000e00780b */ /* 0x000fe20003f6e200 */
[----:B-1----:R-:W-:Y:S01]  /*39f0*/  FMUL R12, R12, R9 ;  /* 0x000000090c0c7220 */ /* 0x002fe20000400000 */
[C---:B------:R-:W-:Y:S01]  /*3a00*/  FMUL R9, R14.reuse, 0.25 ;  /* 0x3e8000000e097820 */ /* 0x040fe20000400000 */
[----:B------:R-:W-:Y:S01]  /*3a10*/  FSETP.GT.AND P1, PT, |R14|, 8.50705917302346158658e+37, PT ;  /* 0x7e8000000e00780b */ /* 0x000fe20003f24200 */
[----:B------:R-:W-:Y:S02]  /*3a20*/  FADD R8, -R41, R8 ;  /* 0x0000000829087221 */ /* 0x000fe40000000100 */
[----:B------:R-:W-:Y:S02]  /*3a30*/  FSEL R12, R12, RZ, P2 ;  /* 0x000000ff0c0c7208 */ /* 0x000fe40001000000 */
[----:B------:R-:W-:Y:S01]  /*3a40*/  FSEL R11, R9, R14, P1 ;  /* 0x0000000e090b7208 */ /* 0x000fe20000800000 */
[----:B------:R-:W0:Y:S01]  /*3a50*/  SHFL.BFLY PT, R15, R14, 0x1, 0x1f ;  /* 0x0c201f000e0f7f89 */ /* 0x000e2200000e0000 */
[C---:B------:R-:W-:Y:S01]  /*3a60*/  FMUL R9, R8.reuse, R8 ;  /* 0x0000000808097220 */ /* 0x040fe20000400000 */
[----:B------:R-:W-:-:S02]  /*3a70*/  FFMA R41, R8, R12, R41 ;  /* 0x0000000c08297223 */ /* 0x000fc40000000029 */
[----:B------:R-:W-:Y:S01]  /*3a80*/  @!P3 FMUL R11, R11, 16777216 ;  /* 0x4b8000000b0bb820 */ /* 0x000fe20000400000 */
[----:B--2---:R-:W-:Y:S01]  /*3a90*/  FADD R7, R42, R7 ;  /* 0x000000072a077221 */ /* 0x004fe20000000000 */
[----:B------:R-:W-:Y:S01]  /*3aa0*/  FMUL R9, R40, R9 ;  /* 0x0000000928097220 */ /* 0x000fe20000400000 */
[----:B------:R-:W1:Y:S01]  /*3ab0*/  SHFL.BFLY PT, R8, R41, 0x2, 0x1f ;  /* 0x0c401f0029087f89 */ /* 0x000e6200000e0000 */
[----:B------:R-:W2:Y:S02]  /*3ac0*/  MUFU.RCP R16, R11 ;  /* 0x0000000b00107308 */ /* 0x000ea40000001000 */
[----:B------:R-:W-:Y:S01]  /*3ad0*/  FFMA R7, R12, R9, R7 ;  /* 0x000000090c077223 */ /* 0x000fe20000000007 */
[----:B------:R-:W-:-:S04]  /*3ae0*/  @P1 FMUL R13, R13, 0.25 ;  /* 0x3e8000000d0d1820 */ /* 0x000fc80000400000 */
[----:B------:R-:W3:Y:S01]  /*3af0*/  SHFL.BFLY PT, R12, R7, 0x2, 0x1f ;  /* 0x0c401f00070c7f89 */ /* 0x000ee200000e0000 */
[----:B------:R-:W-:Y:S01]  /*3b00*/  @!P3 FMUL R13, R13, 16777216 ;  /* 0x4b8000000d0db820 */ /* 0x000fe20000400000 */
[----:B------:R-:W-:-:S03]  /*3b10*/  FSETP.NEU.AND P1, PT, R14, RZ, PT ;  /* 0x000000ff0e00720b */ /* 0x000fc60003f2d000 */
[----:B--2---:R-:W-:Y:S01]  /*3b20*/  FMUL R16, R16, R13 ;  /* 0x0000000d10107220 */ /* 0x004fe20000400000 */
[----:B0-----:R-:W-:-:S04]  /*3b30*/  FADD R13, R14, R15 ;  /* 0x0000000f0e0d7221 */ /* 0x001fc80000000000 */
[----:B------:R-:W-:Y:S02]  /*3b40*/  FSEL R16, R16, RZ, P1 ;  /* 0x000000ff10107208 */ /* 0x000fe40000800000 */
[----:B------:R-:W-:Y:S01]  /*3b50*/  FSETP.GEU.AND P3, PT, |R13|, 1.175494350822287508e-38, PT ;  /* 0x008000000d00780b */ /* 0x000fe20003f6e200 */
[----:B-1----:R-:W-:Y:S01]  /*3b60*/  FADD R8, -R41, R8 ;  /* 0x0000000829087221 */ /* 0x002fe20000000100 */
[C---:B------:R-:W-:Y:S01]  /*3b70*/  FMUL R18, R13.reuse, 0.25 ;  /* 0x3e8000000d127820 */ /* 0x040fe20000400000 */
[----:B------:R-:W-:Y:S02]  /*3b80*/  FSETP.GT.AND P2, PT, |R13|, 8.50705917302346158658e+37, PT ;  /* 0x7e8000000d00780b */ /* 0x000fe40003f44200 */
[C---:B------:R-:W-:Y:S01]  /*3b90*/  FFMA R41, R8.reuse, R16, R41 ;  /* 0x0000001008297223 */ /* 0x040fe20000000029 */
[----:B------:R-:W-:Y:S01]  /*3ba0*/  FMUL R9, R8, R8 ;  /* 0x0000000808097220 */ /* 0x000fe20000400000 */
[----:B------:R-:W-:Y:S01]  /*3bb0*/  FSEL R18, R18, R13, P2 ;  /* 0x0000000d12127208 */ /* 0x000fe20001000000 */
[----:B---3--:R-:W-:-:S02]  /*3bc0*/  FADD R7, R7, R12 ;  /* 0x0000000c07077221 */ /* 0x008fc40000000000 */
[----:B------:R-:W-:Y:S01]  /*3bd0*/  FMUL R9, R10, R9 ;  /* 0x000000090a097220 */ /* 0x000fe20000400000 */
[----:B------:R-:W0:Y:S02]  /*3be0*/  SHFL.BFLY PT, R8, R41, 0x1, 0x1f ;  /* 0x0c201f0029087f89 */ /* 0x000e2400000e0000 */
[----:B------:R-:W-:Y:S01]  /*3bf0*/  @!P3 FMUL R18, R18, 16777216 ;  /* 0x4b8000001212b820 */ /* 0x000fe20000400000 */
[----:B------:R-:W-:-:S05]  /*3c00*/  FFMA R7, R16, R9, R7 ;  /* 0x0000000910077223 */ /* 0x000fca0000000007 */
[----:B------:R-:W1:Y:S01]  /*3c10*/  SHFL.BFLY PT, R10, R7, 0x1, 0x1f ;  /* 0x0c201f00070a7f89 */ /* 0x000e6200000e0000 */
[----:B------:R-:W2:Y:S01]  /*3c20*/  MUFU.RCP R18, R18 ;  /* 0x0000001200127308 */ /* 0x000ea20000001000 */
[----:B------:R-:W-:Y:S01]  /*3c30*/  @P2 FMUL R15, R15, 0.25 ;  /* 0x3e8000000f0f2820 */ /* 0x000fe20000400000 */
[----:B------:R-:W-:-:S03]  /*3c40*/  LOP3.LUT P1, RZ, R97, 0x7, RZ, 0xc0, !PT ;  /* 0x0000000761ff7812 */ /* 0x000fc6000782c0ff */
[----:B------:R-:W-:Y:S01]  /*3c50*/  @!P3 FMUL R15, R15, 16777216 ;  /* 0x4b8000000f0fb820 */ /* 0x000fe20000400000 */
[----:B------:R-:W-:Y:S02]  /*3c60*/  ISETP.LT.AND P4, PT, R97, 0x20, !P1 ;  /* 0x000000206100780c */ /* 0x000fe40004f81270 */
[----:B------:R-:W-:Y:S01]  /*3c70*/  FSETP.NEU.AND P1, PT, R13, RZ, PT ;  /* 0x000000ff0d00720b */ /* 0x000fe20003f2d000 */
[----:B0-----:R-:W-:Y:S01]  /*3c80*/  FADD R8, -R41, R8 ;  /* 0x0000000829087221 */ /* 0x001fe20000000100 */
[----:B--2---:R-:W-:-:S03]  /*3c90*/  FMUL R15, R18, R15 ;  /* 0x0000000f120f7220 */ /* 0x004fc60000400000 */
[----:B------:R-:W-:Y:S02]  /*3ca0*/  FMUL R9, R8, R8 ;  /* 0x0000000808097220 */ /* 0x000fe40000400000 */
[----:B------:R-:W-:Y:S01]  /*3cb0*/  FSEL R15, R15, RZ, P1 ;  /* 0x000000ff0f0f7208 */ /* 0x000fe20000800000 */
[----:B-1----:R-:W-:Y:S01]  /*3cc0*/  FADD R10, R7, R10 ;  /* 0x0000000a070a7221 */ /* 0x002fe20000000000 */
[----:B------:R-:W-:-:S03]  /*3cd0*/  FMUL R9, R14, R9 ;  /* 0x000000090e097220 */ /* 0x000fc60000400000 */
[----:B------:R-:W-:Y:S01]  /*3ce0*/  FFMA R8, R8, R15, R41 ;  /* 0x0000000f08087223 */ /* 0x000fe20000000029 */
[----:B------:R-:W-:Y:S01]  /*3cf0*/  FFMA R9, R15, R9, R10 ;  /* 0x000000090f097223 */ /* 0x000fe2000000000a */
[----:B------:R-:W-:Y:S04]  /*3d00*/  @P4 STS [R97.X4+0x100], R13 ;  /* 0x0001000d61004388 */ /* 0x000fe80000004800 */
[----:B------:R-:W-:Y:S04]  /*3d10*/  @P4 STS [R97.X4], R8 ;  /* 0x0000000861004388 */ /* 0x000fe80000004800 */
[----:B------:R0:W-:Y:S04]  /*3d20*/  @P4 STS [R97.X4+0x80], R9 ;  /* 0x0000800961004388 */ /* 0x0001e80000004800 */
[----:B------:R-:W-:Y:S01]  /*3d30*/  BAR.SYNC.DEFER_BLOCKING 0x0 ;  /* 0x0000000000007b1d */ /* 0x000fe20000010000 */
[----:B------:R-:W-:Y:S01]  /*3d40*/  CS2R R20, SRZ ;  /* 0x0000000000147805 */ /* 0x000fe2000001ff00 */
[----:B------:R-:W-:Y:S01]  /*3d50*/  CS2R R22, SRZ ;  /* 0x0000000000167805 */ /* 0x000fe2000001ff00 */
[----:B------:R-:W-:Y:S01]  /*3d60*/  CS2R R24, SRZ ;  /* 0x0000000000187805 */ /* 0x000fe2000001ff00 */
[----:B------:R-:W-:-:S04]  /*3d70*/  CS2R R26, SRZ ;  /* 0x00000000001a7805 */ /* 0x000fc8000001ff00 */
[----:B------:R1:W2:Y:S04]  /*3d80*/  @P0 LDG.E.EF.128 R20, [R38.64] ;  /* 0x0000000a26140981 */ /* 0x0002a8000c0e1d00 */
[----:B------:R3:W4:Y:S01]  /*3d90*/  @P0 LDG.E.EF.128 R24, [R36.64+0x10] ;  /* 0x0000100a24180981 */ /* 0x000722000c0e1d00 */
[----:B------:R-:W-:Y:S02]  /*3da0*/  IMAD.SHL.U32 R107, R97, 0x8, RZ ;  /* 0x00000008616b7824 */ /* 0x000fe400078e00ff */
[----:B------:R-:W-:Y:S01]  /*3db0*/  IMAD.MOV.U32 R18, RZ, RZ, 0x4 ;  /* 0x00000004ff127424 */ /* 0x000fe200078e00ff */
[----:B------:R-:W-:Y:S01]  /*3dc0*/  CS2R R40, SRZ ;  /* 0x0000000000287805 */ /* 0x000fe2000001ff00 */
[----:B------:R-:W-:Y:S01]  /*3dd0*/  CS2R R42, SRZ ;  /* 0x00000000002a7805 */ /* 0x000fe2000001ff00 */
[----:B------:R-:W-:Y:S01]  /*3de0*/  LOP3.LUT R107, R107, 0x7f8, RZ, 0xc0, !PT ;  /* 0x000007f86b6b7812 */ /* 0x000fe200078ec0ff */
[----:B0-----:R-:W-:Y:S01]  /*3df0*/  CS2R R8, SRZ ;  /* 0x0000000000087805 */ /* 0x001fe2000001ff00 */
[----:B------:R-:W-:Y:S01]  /*3e00*/  CS2R R10, SRZ ;  /* 0x00000000000a7805 */ /* 0x000fe2000001ff00 */
[----:B------:R-:W0:Y:S02]  /*3e10*/  LDS R69, [RZ] ;  /* 0x00000000ff457984 */ /* 0x000e240000000800 */
[----:B------:R-:W-:-:S02]  /*3e20*/  IMAD.WIDE.U32 R16, R107, R4, c[0x0][0x170] ;  /* 0x00005c006b107625 */ /* 0x000fc400078e0004 */
[----:B------:R5:W4:Y:S04]  /*3e30*/  @P0 LDG.E.EF.128 R40, [R34.64] ;  /* 0x0000000a22280981 */ /* 0x000b28000c0e1d00 */
[----:B------:R0:W4:Y:S01]  /*3e40*/  LDG.E.EL.128 R76, [R16.64+0x1800] ;  /* 0x0018000a104c7981 */ /* 0x000122000c2e1d00 */
[----:B------:R-:W-:-:S03]  /*3e50*/  IMAD.WIDE.U32 R18, R107, R18, c[0x0][0x168] ;  /* 0x00005a006b127625 */ /* 0x000fc600078e0012 */
[----:B------:R0:W4:Y:S04]  /*3e60*/  LDG.E.EL.128 R80, [R16.64] ;  /* 0x0000000a10507981 */ /* 0x000128000c2e1d00 */
[----:B------:R0:W4:Y:S04]  /*3e70*/  LDG.E.EL.128 R12, [R18.64+0x3000] ;  /* 0x0030000a120c7981 */ /* 0x000128000c2e1d00 */
[----:B------:R0:W4:Y:S04]  /*3e80*/  LDG.E.EL.128 R52, [R18.64] ;  /* 0x0000000a12347981 */ /* 0x000128000c2e1d00 */
[----:B------:R1:W4:Y:S04]  /*3e90*/  @P0 LDG.E.EF.128 R8, [R32.64] ;  /* 0x0000000a20080981 */ /* 0x000328000c0e1d00 */
[----:B------:R0:W4:Y:S04]  /*3ea0*/  LDG.E.EL.128 R88, [R18.64+0x3010] ;  /* 0x0030100a12587981 */ /* 0x000128000c2e1d00 */
[----:B------:R0:W4:Y:S04]  /*3eb0*/  LDG.E.EL.128 R84, [R18.64+0x10] ;  /* 0x0000100a12547981 */ /* 0x000128000c2e1d00 */
[----:B------:R-:W0:Y:S01]  /*3ec0*/  LDS R64, [0x80] ;  /* 0x00008000ff407984 */ /* 0x000e220000000800 */
[----:B------:R-:W-:Y:S01]  /*3ed0*/  IMAD.MOV.U32 R65, RZ, RZ, 0x39aaaaab ;  /* 0x39aaaaabff417424 */ /* 0x000fe200078e00ff */
[----:B------:R-:W-:Y:S01]  /*3ee0*/  LOP3.LUT R116, R107, 0x800, RZ, 0xfc, !PT ;  /* 0x000008006b747812 */ /* 0x000fe200078efcff */
[----:B-1----:R-:W-:Y:S01]  /*3ef0*/  CS2R R32, SRZ ;  /* 0x0000000000207805 */ /* 0x002fe2000001ff00 */
[----:B------:R-:W-:Y:S01]  /*3f00*/  P2R R123, PR, RZ, 0x10 ;  /* 0x00000010ff7b7803 */ /* 0x000fe20000000000 */
[----:B-----5:R-:W-:Y:S01]  /*3f10*/  CS2R R34, SRZ ;  /* 0x0000000000227805 */ /* 0x020fe2000001ff00 */
[----:B---3--:R-:W-:Y:S01]  /*3f20*/  CS2R R36, SRZ ;  /* 0x0000000000247805 */ /* 0x008fe2000001ff00 */
[----:B------:R-:W-:Y:S01]  /*3f30*/  CS2R R38, SRZ ;  /* 0x0000000000267805 */ /* 0x000fe2000001ff00 */
[----:B------:R-:W-:Y:S01]  /*3f40*/  CS2R R28, SRZ ;  /* 0x00000000001c7805 */ /* 0x000fe2000001ff00 */
[----:B------:R-:W-:Y:S01]  /*3f50*/  CS2R R30, SRZ ;  /* 0x00000000001e7805 */ /* 0x000fe2000001ff00 */
[----:B------:R-:W-:Y:S01]  /*3f60*/  ISETP.GE.U32.AND P4, PT, R116, 0xc00, PT ;  /* 0x00000c007400780c */ /* 0x000fe20003f86070 */
[----:B------:R1:W3:Y:S04]  /*3f70*/  @P0 LDG.E.EF.128 R32, [R46.64] ;  /* 0x0000000a2e200981 */ /* 0x0002e8000c0e1d00 */
[----:B------:R5:W3:Y:S04]  /*3f80*/  @P0 LDG.E.EF.128 R36, [R48.64] ;  /* 0x0000000a30240981 */ /* 0x000ae8000c0e1d00 */
[----:B------:R5:W3:Y:S01]  /*3f90*/  @P0 LDG.E.EF.128 R28, [R44.64] ;  /* 0x0000000a2c1c0981 */ /* 0x000ae2000c0e1d00 */
[----:B-1----:R-:W-:-:S03]  /*3fa0*/  CS2R R46, SRZ ;  /* 0x00000000002e7805 */ /* 0x002fc6000001ff00 */
[----:B------:R-:W-:Y:S01]  /*3fb0*/  LDS R119, [0xc0] ;  /* 0x0000c000ff777984 */ /* 0x000fe20000000800 */
[----:B-----5:R-:W-:-:S03]  /*3fc0*/  CS2R R48, SRZ ;  /* 0x0000000000307805 */ /* 0x020fc6000001ff00 */
[----:B------:R-:W-:Y:S01]  /*3fd0*/  LDS R121, [0xe0] ;  /* 0x0000e000ff797984 */ /* 0x000fe20000000800 */
[----:B------:R-:W-:-:S06]  /*3fe0*/  CS2R R44, SRZ ;  /* 0x00000000002c7805 */ /* 0x000fcc000001ff00 */
[----:B------:R1:W5:Y:S01]  /*3ff0*/  @!P4 LDG.E.EL.128 R44, [R16.64+0x2800] ;  /* 0x0028000a102cc981 */ /* 0x000362000c2e1d00 */
[----:B------:R-:W-:Y:S02]  /*4000*/  PLOP3.LUT P1, PT, PT, PT, UP0, 0x40, 0x0 ;  /* 0x000000000000781c */ /* 0x000fe40003f2e808 */
[----:B------:R-:W-:Y:S02]  /*4010*/  PLOP3.LUT P2, PT, PT, PT, UP0, 0x40, 0x0 ;  /* 0x000000000000781c */ /* 0x000fe40003f4e808 */
[----:B--2---:R-:W-:-:S05]  /*4020*/  PRMT R59, R22, 0x7632, R59 ;  /* 0x00007632163b7816 */ /* 0x004fca000000003b */
[----:B------:R-:W-:-:S04]  /*4030*/  IMAD.U32 R72, R59, 0x10000, RZ ;  /* 0x000100003b487824 */ /* 0x000fc800078e00ff */
[----:B0-----:R-:W-:Y:S01]  /*4040*/  FADD R93, -R69, R72 ;  /* 0x00000048455d7221 */ /* 0x001fe20000000100 */
[----:B------:R-:W-:Y:S01]  /*4050*/  FFMA R72, R64, R65, 9.9999999747524270788e-07 ;  /* 0x358637bd40487423 */ /* 0x000fe20000000041 */
[----:B------:R-:W-:Y:S01]  /*4060*/  IMAD.U32 R74, R22, 0x10000, RZ ;  /* 0x00010000164a7824 */ /* 0x000fe200078e00ff */
[C---:B------:R-:W-:Y:S01]  /*4070*/  PRMT R58, R23.reuse, 0x7632, R58 ;  /* 0x00007632173a7816 */ /* 0x040fe2000000003a */
[----:B------:R-:W-:Y:S01]  /*4080*/  IMAD.U32 R70, R23, 0x10000, RZ ;  /* 0x0001000017467824 */ /* 0x000fe200078e00ff */
[C---:B------:R-:W-:Y:S01]  /*4090*/  PRMT R22, R21.reuse, 0x7632, R22 ;  /* 0x0000763215167816 */ /* 0x040fe20000000016 */
[----:B------:R-:W-:Y:S01]  /*40a0*/  IMAD.U32 R94, R21, 0x10000, RZ ;  /* 0x00010000155e7824 */ /* 0x000fe200078e00ff */
[----:B----4-:R-:W-:Y:S01]  /*40b0*/  PRMT R7, R27, 0x7632, R7 ;  /* 0x000076321b077816 */ /* 0x010fe20000000007 */
[----:B------:R-:W0:Y:S01]  /*40c0*/  MUFU.RSQ R72, R72 ;  /* 0x0000004800487308 */ /* 0x000e220000001400 */
[----:B------:R-:W-:Y:S02]  /*40d0*/  PRMT R21, R26, 0x7632, R21 ;  /* 0x000076321a157816 */ /* 0x000fe40000000015 */
[----:B------:R-:W-:-:S02]  /*40e0*/  PRMT R23, R25, 0x7632, R23 ;  /* 0x0000763219177816 */ /* 0x000fc40000000017 */
[----:B------:R-:W-:Y:S01]  /*40f0*/  PRMT R57, R24, 0x7632, R57 ;  /* 0x0000763218397816 */ /* 0x000fe20000000039 */
[----:B------:R-:W-:Y:S01]  /*4100*/  IMAD.U32 R102, R27, 0x10000, RZ ;  /* 0x000100001b667824 */ /* 0x000fe200078e00ff */
[----:B------:R-:W-:Y:S01]  /*4110*/  PRMT R61, R20, 0x7632, R61 ;  /* 0x00007632143d7816 */ /* 0x000fe2000000003d */
[----:B------:R-:W-:Y:S02]  /*4120*/  IMAD.U32 R56, R26, 0x10000, RZ ;  /* 0x000100001a387824 */ /* 0x000fe400078e00ff */
[----:B------:R-:W-:Y:S01]  /*4130*/  IMAD.U32 R60, R25, 0x10000, RZ ;  /* 0x00010000193c7824 */ /* 0x000fe200078e00ff */
[----:B------:R-:W-:Y:S01]  /*4140*/  CS2R R26, SRZ ;  /* 0x00000000001a7805 */ /* 0x000fe2000001ff00 */
[----:B------:R-:W-:Y:S02]  /*4150*/  IMAD.U32 R66, R24, 0x10000, RZ ;  /* 0x0001000018427824 */ /* 0x000fe400078e00ff */
[----:B------:R-:W-:Y:S01]  /*4160*/  CS2R R24, SRZ ;  /* 0x0000000000187805 */ /* 0x000fe2000001ff00 */
[----:B------:R-:W-:-:S02]  /*4170*/  IMAD.U32 R98, R20, 0x10000, RZ ;  /* 0x0001000014627824 */ /* 0x000fc400078e00ff */
[----:B------:R-:W-:Y:S02]  /*4180*/  IMAD.U32 R68, R58, 0x10000, RZ ;  /* 0x000100003a447824 */ /* 0x000fe400078e00ff */
[----:B------:R-:W-:Y:S02]  /*4190*/  IMAD.U32 R92, R22, 0x10000, RZ ;  /* 0x00010000165c7824 */ /* 0x000fe400078e00ff */
[----:B------:R-:W-:Y:S01]  /*41a0*/  IMAD.U32 R62, R57, 0x10000, RZ ;  /* 0x00010000393e7824 */ /* 0x000fe200078e00ff */
[----:B------:R-:W-:Y:S01]  /*41b0*/  FADD R73, -R69, R60 ;  /* 0x0000003c45497221 */ /* 0x000fe20000000100 */
[----:B------:R-:W-:Y:S01]  /*41c0*/  IMAD.U32 R20, R7, 0x10000, RZ ;  /* 0x0001000007147824 */ /* 0x000fe200078e00ff */
[----:B------:R-:W-:Y:S01]  /*41d0*/  FADD R75, -R69, R66 ;  /* 0x00000042454b7221 */ /* 0x000fe20000000100 */
[----:B------:R-:W-:Y:S01]  /*41e0*/  IMAD.U32 R22, R21, 0x10000, RZ ;  /* 0x0001000015167824 */ /* 0x000fe200078e00ff */
[----:B------:R2:W4:Y:S01]  /*41f0*/  @P0 LDG.E.EF.128 R24, [R50.64] ;  /* 0x0000000a32180981 */ /* 0x000522000c0e1d00 */
[----:B------:R-:W-:Y:S01]  /*4200*/  IMAD.U32 R58, R23, 0x10000, RZ ;  /* 0x00010000173a7824 */ /* 0x000fe200078e00ff */
[----:B------:R-:W-:Y:S01]  /*4210*/  FADD R7, -R69, R56 ;  /* 0x0000003845077221 */ /* 0x000fe20000000100 */
[----:B------:R-:W-:Y:S01]  /*4220*/  IMAD.U32 R96, R61, 0x10000, RZ ;  /* 0x000100003d607824 */ /* 0x000fe200078e00ff */
[C---:B------:R-:W-:Y:S01]  /*4230*/  FADD R103, -R69.reuse, R20 ;  /* 0x0000001445677221 */ /* 0x040fe20000000100 */
[C---:B------:R-:W-:Y:S01]  /*4240*/  FADD R101, -R69.reuse, R22 ;  /* 0x0000001645657221 */ /* 0x040fe20000000100 */
[C---:B------:R-:W-:Y:S01]  /*4250*/  FADD R99, -R69.reuse, R58 ;  /* 0x0000003a45637221 */ /* 0x040fe20000000100 */
[C---:B------:R-:W-:Y:S01]  /*4260*/  FADD R97, -R69.reuse, R62 ;  /* 0x0000003e45617221 */ /* 0x040fe20000000100 */
[----:B------:R-:W-:Y:S01]  /*4270*/  CS2R R60, SRZ ;  /* 0x00000000003c7805 */ /* 0x000fe2000001ff00 */
[----:B------:R-:W-:Y:S01]  /*4280*/  CS2R R62, SRZ ;  /* 0x00000000003e7805 */ /* 0x000fe2000001ff00 */
[----:B------:R-:W-:Y:S01]  /*4290*/  CS2R R56, SRZ ;  /* 0x0000000000387805 */ /* 0x000fe2000001ff00 */
[----:B------:R-:W-:Y:S01]  /*42a0*/  CS2R R58, SRZ ;  /* 0x00000000003a7805 */ /* 0x000fe2000001ff00 */
[----:B------:R-:W-:Y:S01]  /*42b0*/  CS2R R20, SRZ ;  /* 0x0000000000147805 */ /* 0x000fe2000001ff00 */
[----:B------:R-:W-:Y:S01]  /*42c0*/  CS2R R22, SRZ ;  /* 0x0000000000167805 */ /* 0x000fe2000001ff00 */
[----:B--2---:R-:W-:Y:S01]  /*42d0*/  CS2R R50, SRZ ;  /* 0x0000000000327805 */ /* 0x004fe2000001ff00 */
[----:B------:R-:W-:Y:S01]  /*42e0*/  CS2R R64, SRZ ;  /* 0x0000000000407805 */ /* 0x000fe2000001ff00 */
[----:B------:R-:W-:Y:S01]  /*42f0*/  CS2R R66, SRZ ;  /* 0x0000000000427805 */ /* 0x000fe2000001ff00 */
[C---:B------:R-:W-:Y:S01]  /*4300*/  FADD R102, -R69.reuse, R102 ;  /* 0x0000006645667221 */ /* 0x040fe20000000100 */
[C---:B------:R-:W-:Y:S01]  /*4310*/  FADD R105, -R69.reuse, R70 ;  /* 0x0000004645697221 */ /* 0x040fe20000000100 */
[C---:B------:R-:W-:Y:S01]  /*4320*/  FADD R109, -R69.reuse, R74 ;  /* 0x0000004a456d7221 */ /* 0x040fe20000000100 */
[C---:B------:R-:W-:Y:S01]  /*4330*/  FADD R111, -R69.reuse, R94 ;  /* 0x0000005e456f7221 */ /* 0x040fe20000000100 */
[C---:B------:R-:W-:Y:S01]  /*4340*/  FADD R113, -R69.reuse, R98 ;  /* 0x0000006245717221 */ /* 0x040fe20000000100 */
[C---:B------:R-:W-:Y:S01]  /*4350*/  FADD R95, -R69.reuse, R68 ;  /* 0x00000044455f7221 */ /* 0x040fe20000000100 */
[C---:B------:R-:W-:Y:S01]  /*4360*/  FADD R71, -R69.reuse, R92 ;  /* 0x0000005c45477221 */ /* 0x040fe20000000100 */
[----:B------:R-:W-:Y:S01]  /*4370*/  FADD R69, -R69, R96 ;  /* 0x0000006045457221 */ /* 0x000fe20000000100 */
[----:B------:R2:W3:Y:S01]  /*4380*/  @!P4 LDG.E.EL.128 R60, [R18.64+0x5000] ;  /* 0x0050000a123cc981 */ /* 0x0004e2000c2e1d00 */
[C---:B0-----:R-:W-:Y:S01]  /*4390*/  FMUL R68, R72.reuse, R113 ;  /* 0x0000007148447220 */ /* 0x041fe20000400000 */
[C---:B------:R-:W-:Y:S01]  /*43a0*/  FMUL R70, R72.reuse, R111 ;  /* 0x0000006f48467220 */ /* 0x040fe20000400000 */
[C---:B------:R-:W-:Y:S01]  /*43b0*/  FMUL R92, R72.reuse, R109 ;  /* 0x0000006d485c7220 */ /* 0x040fe20000400000 */
[----:B------:R2:W3:Y:S01]  /*43c0*/  @!P4 LDG.E.EL.128 R56, [R18.64+0x5010] ;  /* 0x0050100a1238c981 */ /* 0x0004e2000c2e1d00 */
[C---:B------:R-:W-:Y:S01]  /*43d0*/  FMUL R94, R72.reuse, R105 ;  /* 0x00000069485e7220 */ /* 0x040fe20000400000 */
        /* <DEDUP_REMOVED lines=14> */
[----:B------:R-:W-:Y:S01]  /*44c0*/  FMUL R103, R72, R103 ;  /* 0x0000006748677220 */ /* 0x000fe20000400000 */
[----:B--2---:R-:W-:Y:S04]  /*44d0*/  LDS R18, [0xa0] ;  /* 0x0000a000ff127984 */ /* 0x004fe80000000800 */
[----:B-1----:R-:W-:Y:S04]  /*44e0*/  LDS R17, [0x20] ;  /* 0x00002000ff117984 */ /* 0x002fe80000000800 */
[----:B------:R-:W-:Y:S04]  /*44f0*/  LDS R72, [0x40] ;  /* 0x00004000ff487984 */ /* 0x000fe80000000800 */
[----:B------:R-:W-:Y:S04]  /*4500*/  LDS R16, [0x60] ;  /* 0x00006000ff107984 */ /* 0x000fe80000000800 */
[----:B------:R-:W-:Y:S06]  /*4510*/  BAR.SYNC.DEFER_BLOCKING 0x0 ;  /* 0x0000000000007b1d */ /* 0x000fec0000010000 */
[----:B------:R-:W-:Y:S04]  /*4520*/  STS.128 [R114.X4], R68 ;  /* 0x0000004472007388 */ /* 0x000fe80000004c00 */
[----:B------:R-:W-:Y:S04]  /*4530*/  STS.128 [R114.X4+0x10], R92 ;  /* 0x0000105c72007388 */ /* 0x000fe80000004c00 */
[----:B------:R-:W-:Y:S04]  /*4540*/  STS.128 [R114.X4+0x20], R96 ;  /* 0x0000206072007388 */ /* 0x000fe80000004c00 */
[----:B------:R0:W-:Y:S04]  /*4550*/  STS.128 [R114.X4+0x30], R100 ;  /* 0x0000306472007388 */ /* 0x0001e80000004c00 */
[----:B------:R-:W-:Y:S01]  /*4560*/  BAR.SYNC.DEFER_BLOCKING 0x0 ;  /* 0x0000000000007b1d */ /* 0x000fe20000010000 */
[----:B------:R-:W-:-:S05]  /*4570*/  PRMT R19, R76, 0x7632, R19 ;  /* 0x000076324c137816 */ /* 0x000fca0000000013 */
[----:B------:R-:W1:Y:S01]  /*4580*/  LDS.128 R68, [R107.X4] ;  /* 0x000000006b447984 */ /* 0x000e620000004c00 */
[----:B------:R-:W-:Y:S01]  /*4590*/  PRMT R7, R80, 0x7632, R7 ;  /* 0x0000763250077816 */ /* 0x000fe20000000007 */
[----:B------:R-:W-:Y:S02]  /*45a0*/  IMAD.U32 R73, R76, 0x10000, RZ ;  /* 0x000100004c497824 */ /* 0x000fe400078e00ff */
[----:B------:R-:W-:Y:S02]  /*45b0*/  IMAD.U32 R76, R19, 0x10000, RZ ;  /* 0x00010000134c7824 */ /* 0x000fe400078e00ff */
[----:B------:R-:W-:Y:S01]  /*45c0*/  IMAD.U32 R19, R80, 0x10000, RZ ;  /* 0x0001000050137824 */ /* 0x000fe200078e00ff */
[----:B------:R-:W-:Y:S01]  /*45d0*/  FADD R12, R12, R73 ;  /* 0x000000490c0c7221 */ /* 0x000fe20000000000 */
[----:B------:R-:W-:Y:S01]  /*45e0*/  IMAD.U32 R74, R7, 0x10000, RZ ;  /* 0x00010000074a7824 */ /* 0x000fe200078e00ff */
[----:B------:R-:W-:Y:S01]  /*45f0*/  FADD R13, R13, R76 ;  /* 0x0000004c0d0d7221 */ /* 0x000fe20000000000 */
[----:B------:R-:W-:Y:S01]  /*4600*/  FADD R106, R52, R19 ;  /* 0x00000013346a7221 */ /* 0x000fe20000000000 */
[----:B------:R-:W-:Y:S01]  /*4610*/  FADD R105, R12, 1 ;  /* 0x3f8000000c697421 */ /* 0x000fe20000000000 */
[----:B0-----:R-:W-:Y:S01]  /*4620*/  FADD R102, R53, R74 ;  /* 0x0000004a35667221 */ /* 0x001fe20000000000 */
[----:B------:R-:W-:Y:S01]  /*4630*/  FADD R103, R13, 1 ;  /* 0x3f8000000d677421 */ /* 0x000fe20000000000 */
[----:B------:R-:W-:-:S02]  /*4640*/  IMAD.U32 R7, R77, 0x10000, RZ ;  /* 0x000100004d077824 */ /* 0x000fc400078e00ff */
[----:B------:R-:W-:Y:S02]  /*4650*/  IMAD.U32 R13, R81, 0x10000, RZ ;  /* 0x00010000510d7824 */ /* 0x000fe400078e00ff */
[----:B------:R-:W-:Y:S02]  /*4660*/  FADD R14, R14, R7 ;  /* 0x000000070e0e7221 */ /* 0x000fe40000000000 */
[----:B------:R-:W-:Y:S02]  /*4670*/  FADD R100, R54, R13 ;  /* 0x0000000d36647221 */ /* 0x000fe40000000000 */
[----:B------:R-:W-:Y:S01]  /*4680*/  FADD R101, R14, 1 ;  /* 0x3f8000000e657421 */ /* 0x000fe20000000000 */
[----:B-1----:R-:W-:Y:S01]  /*4690*/  FFMA R113, R68, R105, R106 ;  /* 0x0000006944717223 */ /* 0x002fe2000000006a */
[----:B------:R-:W-:-:S04]  /*46a0*/  FFMA R112, R69, R103, R102 ;  /* 0x0000006745707223 */ /* 0x000fc80000000066 */
[----:B------:R-:W-:Y:S02]  /*46b0*/  FSEL R7, R113, +INF , P1 ;  /* 0x7f80000071077808 */ /* 0x000fe40000800000 */
[----:B------:R-:W-:Y:S01]  /*46c0*/  FSEL R12, R112, +INF , P2 ;  /* 0x7f800000700c7808 */ /* 0x000fe20001000000 */
[----:B------:R-:W-:-:S03]  /*46d0*/  FFMA R111, R70, R101, R100 ;  /* 0x00000065466f7223 */ /* 0x000fc60000000064 */
[----:B------:R-:W-:Y:S02]  /*46e0*/  FSETP.GEU.AND P1, PT, R7, R12, PT ;  /* 0x0000000c0700720b */ /* 0x000fe40003f2e000 */
[----:B------:R-:W-:-:S04]  /*46f0*/  PLOP3.LUT P2, PT, PT, PT, UP0, 0x40, 0x0 ;  /* 0x000000000000781c */ /* 0x000fc80003f4e808 */
[----:B------:R-:W-:Y:S02]  /*4700*/  FSEL R52, R111, +INF , P2 ;  /* 0x7f8000006f347808 */ /* 0x000fe40001000000 */
[----:B------:R-:W-:Y:S02]  /*4710*/  FSETP.NAN.AND P2, PT, R7, R7, PT ;  /* 0x000000070700720b */ /* 0x000fe40003f48000 */
[----:B------:R-:W-:-:S03]  /*4720*/  PRMT R77, R77, 0x7632, R77 ;  /* 0x000076324d4d7816 */ /* 0x000fc6000000004d */
[----:B------:R-:W-:Y:S02]  /*4730*/  @P1 FSEL R7, R7, R12, P2 ;  /* 0x0000000c07071208 */ /* 0x000fe40001000000 */
[----:B------:R-:W-:Y:S01]  /*4740*/  PRMT R81, R81, 0x7632, R81 ;  /* 0x0000763251517816 */ /* 0x000fe20000000051 */
[----:B------:R-:W-:Y:S01]  /*4750*/  IMAD.U32 R14, R77, 0x10000, RZ ;  /* 0x000100004d0e7824 */ /* 0x000fe200078e00ff */
[----:B------:R-:W-:-:S03]  /*4760*/  FSETP.GEU.AND P2, PT, R7, R52, PT ;  /* 0x000000340700720b */ /* 0x000fc60003f4e000 */
[----:B------:R-:W-:Y:S01]  /*4770*/  IMAD.U32 R12, R81, 0x10000, RZ ;  /* 0x00010000510c7824 */ /* 0x000fe200078e00ff */
[----:B------:R-:W-:Y:S01]  /*4780*/  FADD R14, R15, R14 ;  /* 0x0000000e0f0e7221 */ /* 0x000fe20000000000 */
[----:B------:R-:W-:Y:S02]  /*4790*/  FSETP.NAN.AND P1, PT, R7, R7, PT ;  /* 0x000000070700720b */ /* 0x000fe40003f28000 */
[----:B------:R-:W-:Y:S01]  /*47a0*/  FADD R75, R55, R12 ;  /* 0x0000000c374b7221 */ /* 0x000fe20000000000 */
[----:B------:R-:W-:Y:S01]  /*47b0*/  FADD R76, R14, 1 ;  /* 0x3f8000000e4c7421 */ /* 0x000fe20000000000 */
[----:B------:R-:W-:Y:S01]  /*47c0*/  IMAD.MOV.U32 R109, RZ, RZ, 0x39aaaaab ;  /* 0x39aaaaabff6d7424 */ /* 0x000fe200078e00ff */
[----:B------:R-:W0:Y:S02]  /*47d0*/  LDS.128 R12, [R107.X4+0x10] ;  /* 0x000010006b0c7984 */ /* 0x000e240000004c00 */
[----:B------:R-:W-:Y:S01]  /*47e0*/  FFMA R110, R71, R76, R75 ;  /* 0x0000004c476e7223 */ /* 0x000fe2000000004b */
[----:B------:R-:W-:-:S02]  /*47f0*/  @P2 FSEL R7, R7, R52, P1 ;  /* 0x0000003407072208 */ /* 0x000fc40000800000 */
[----:B------:R-:W-:Y:S01]  /*4800*/  PLOP3.LUT P1, PT, PT, PT, UP0, 0x40, 0x0 ;  /* 0x000000000000781c */ /* 0x000fe20003f2e808 */
[----:B------:R-:W-:-:S03]  /*4810*/  FFMA R99, R18, R109, 9.9999999747524270788e-07 ;  /* 0x358637bd12637423 */ /* 0x000fc6000000006d */
[----:B------:R-:W-:Y:S01]  /*4820*/  FSEL R80, R110, +INF , P1 ;  /* 0x7f8000006e507808 */ /* 0x000fe20000800000 */
[C---:B------:R-:W-:Y:S01]  /*4830*/  IMAD.U32 R52, R43.reuse, 0x10000, RZ ;  /* 0x000100002b347824 */ /* 0x040fe200078e00ff */
[----:B------:R-:W-:Y:S02]  /*4840*/  PRMT R70, R43, 0x7632, R70 ;  /* 0x000076322b467816 */ /* 0x000fe40000000046 */
[----:B------:R-:W-:Y:S01]  /*4850*/  FSETP.GEU.AND P2, PT, R7, R80, PT ;  /* 0x000000500700720b */ /* 0x000fe20003f4e000 */
[C---:B------:R-:W-:Y:S01]  /*4860*/  IMAD.U32 R54, R41.reuse, 0x10000, RZ ;  /* 0x0001000029367824 */ /* 0x040fe200078e00ff */
[----:B------:R-:W-:Y:S01]  /*4870*/  PRMT R43, R41, 0x7632, R43 ;  /* 0x00007632292b7816 */ /* 0x000fe2000000002b */
[C---:B------:R-:W-:Y:S01]  /*4880*/  IMAD.U32 R98, R11.reuse, 0x10000, RZ ;  /* 0x000100000b627824 */ /* 0x040fe200078e00ff */
[----:B------:R-:W-:Y:S01]  /*4890*/  PRMT R41, R11, 0x7632, R41 ;  /* 0x000076320b297816 */ /* 0x000fe20000000029 */
[----:B------:R-:W1:Y:S01]  /*48a0*/  MUFU.RSQ R99, R99 ;  /* 0x0000006300637308 */ /* 0x000e620000001400 */
[C---:B------:R-:W-:Y:S01]  /*48b0*/  PRMT R11, R9.reuse, 0x7632, R11 ;  /* 0x00007632090b7816 */ /* 0x040fe2000000000b */
[----:B------:R-:W-:Y:S01]  /*48c0*/  IMAD.U32 R94, R9, 0x10000, RZ ;  /* 0x00010000095e7824 */ /* 0x000fe200078e00ff */
[----:B------:R-:W-:Y:S01]  /*48d0*/  PRMT R68, R40, 0x7632, R68 ;  /* 0x0000763228447816 */ /* 0x000fe20000000044 */
[----:B------:R-:W-:Y:S01]  /*48e0*/  IMAD.U32 R55, R78, 0x10000, RZ ;  /* 0x000100004e377824 */ /* 0x000fe200078e00ff */
[----:B------:R-:W-:Y:S01]  /*48f0*/  PRMT R53, R8, 0x7632, R53 ;  /* 0x0000763208357816 */ /* 0x000fe20000000035 */
[----:B------:R-:W-:Y:S01]  /*4900*/  IMAD.U32 R9, R82, 0x10000, RZ ;  /* 0x0001000052097824 */ /* 0x000fe200078e00ff */
[----:B------:R-:W-:Y:S01]  /*4910*/  FSETP.NAN.AND P1, PT, R7, R7, PT ;  /* 0x000000070700720b */ /* 0x000fe20003f28000 */
[----:B------:R-:W-:Y:S01]  /*4920*/  FADD R74, R88, R55 ;  /* 0x00000037584a7221 */ /* 0x000fe20000000000 */
[----:B------:R-:W-:Y:S01]  /*4930*/  IMAD.U32 R70, R70, 0x10000, RZ ;  /* 0x0001000046467824 */ /* 0x000fe200078e00ff */
[----:B------:R-:W-:Y:S01]  /*4940*/  FADD R84, R84, R9 ;  /* 0x0000000954547221 */ /* 0x000fe20000000000 */
[----:B------:R-:W-:-:S02]  /*4950*/  IMAD.U32 R68, R68, 0x10000, RZ ;  /* 0x0001000044447824 */ /* 0x000fc400078e00ff */
[----:B------:R-:W-:Y:S02]  /*4960*/  IMAD.U32 R9, R11, 0x10000, RZ ;  /* 0x000100000b097824 */ /* 0x000fe400078e00ff */
[----:B------:R-:W-:Y:S01]  /*4970*/  IMAD.U32 R88, R53, 0x10000, RZ ;  /* 0x0001000035587824 */ /* 0x000fe200078e00ff */
[----:B------:R-:W-:Y:S01]  /*4980*/  @P2 FSEL R7, R7, R80, P1 ;  /* 0x0000005007072208 */ /* 0x000fe20000800000 */
[C---:B------:R-:W-:Y:S01]  /*4990*/  FADD R80, -R17.reuse, R52 ;  /* 0x0000003411507221 */ /* 0x040fe20000000100 */
[C---:B------:R-:W-:Y:S01]  /*49a0*/  FADD R11, -R17.reuse, R54 ;  /* 0x00000036110b7221 */ /* 0x040fe20000000100 */
[C---:B------:R-:W-:Y:S01]  /*49b0*/  FADD R52, -R17.reuse, R9 ;  /* 0x0000000911347221 */ /* 0x040fe20000000100 */
[C---:B------:R-:W-:Y:S01]  /*49c0*/  FADD R54, -R17.reuse, R88 ;  /* 0x0000005811367221 */ /* 0x040fe20000000100 */
[C---:B------:R-:W-:Y:S01]  /*49d0*/  FADD R70, -R17.reuse, R70 ;  /* 0x0000004611467221 */ /* 0x040fe20000000100 */
[----:B------:R-:W-:Y:S01]  /*49e0*/  FADD R68, -R17, R68 ;  /* 0x0000004411447221 */ /* 0x000fe20000000100 */
[C---:B------:R-:W-:Y:S01]  /*49f0*/  PRMT R108, R10.reuse, 0x7632, R108 ;  /* 0x000076320a6c7816 */ /* 0x040fe2000000006c */
[----:B------:R-:W-:Y:S01]  /*4a00*/  IMAD.U32 R96, R10, 0x10000, RZ ;  /* 0x000100000a607824 */ /* 0x000fe200078e00ff */
[----:B-1----:R-:W-:Y:S01]  /*4a10*/  FMUL R93, R99, R54 ;  /* 0x00000036635d7220 */ /* 0x002fe20000400000 */
[----:B------:R-:W-:Y:S01]  /*4a20*/  IMAD.U32 R10, R43, 0x10000, RZ ;  /* 0x000100002b0a7824 */ /* 0x000fe200078e00ff */
[C---:B------:R-:W-:Y:S01]  /*4a30*/  FMUL R9, R99.reuse, R68 ;  /* 0x0000004463097220 */ /* 0x040fe20000400000 */
[C---:B------:R-:W-:Y:S01]  /*4a40*/  FMUL R43, R99.reuse, R70 ;  /* 0x00000046632b7220 */ /* 0x040fe20000400000 */
[----:B------:R-:W-:Y:S01]  /*4a50*/  FMUL R95, R99, R52 ;  /* 0x00000034635f7220 */ /* 0x000fe20000400000 */
[----:B------:R-:W-:Y:S04]  /*4a60*/  LDS.128 R68, [R107.X4+0x2000] ;  /* 0x002000006b447984 */ /* 0x000fe80000004c00 */
[----:B------:R-:W-:Y:S01]  /*4a70*/  LDS.128 R52, [R107.X4+0x2010] ;  /* 0x002010006b347984 */ /* 0x000fe20000004c00 */
[----:B------:R-:W-:Y:S01]  /*4a80*/  PRMT R19, R42, 0x7632, R19 ;  /* 0x000076322a137816 */ /* 0x000fe20000000013 */
[----:B------:R-:W-:Y:S01]  /*4a90*/  IMAD.U32 R40, R40, 0x10000, RZ ;  /* 0x0001000028287824 */ /* 0x000fe200078e00ff */
[----:B------:R-:W-:Y:S01]  /*4aa0*/  PRMT R78, R78, 0x7632, R78 ;  /* 0x000076324e4e7816 */ /* 0x000fe2000000004e */
[----:B------:R-:W-:Y:S01]  /*4ab0*/  FADD R74, R74, 1 ;  /* 0x3f8000004a4a7421 */ /* 0x000fe20000000000 */
[----:B------:R-:W-:Y:S01]  /*4ac0*/  PRMT R82, R82, 0x7632, R82 ;  /* 0x0000763252527816 */ /* 0x000fe20000000052 */
[----:B------:R-:W-:-:S02]  /*4ad0*/  IMAD.U32 R42, R42, 0x10000, RZ ;  /* 0x000100002a2a7824 */ /* 0x000fc400078e00ff */
[----:B------:R-:W-:Y:S02]  /*4ae0*/  IMAD.U32 R92, R8, 0x10000, RZ ;  /* 0x00010000085c7824 */ /* 0x000fe400078e00ff */
[----:B------:R-:W-:Y:S02]  /*4af0*/  IMAD.U32 R18, R41, 0x10000, RZ ;  /* 0x0001000029127824 */ /* 0x000fe400078e00ff */
[----:B------:R-:W-:Y:S02]  /*4b00*/  IMAD.U32 R8, R19, 0x10000, RZ ;  /* 0x0001000013087824 */ /* 0x000fe400078e00ff */
[----:B------:R-:W-:Y:S01]  /*4b10*/  IMAD.U32 R108, R108, 0x10000, RZ ;  /* 0x000100006c6c7824 */ /* 0x000fe200078e00ff */
[----:B0-----:R-:W-:Y:S01]  /*4b20*/  FFMA R109, R12, R74, R84 ;  /* 0x0000004a0c6d7223 */ /* 0x001fe20000000054 */
[C---:B------:R-:W-:Y:S01]  /*4b30*/  FADD R40, -R17.reuse, R40 ;  /* 0x0000002811287221 */ /* 0x040fe20000000100 */
[C---:B------:R-:W-:Y:S01]  /*4b40*/  FADD R42, -R17.reuse, R42 ;  /* 0x0000002a112a7221 */ /* 0x040fe20000000100 */
[----:B------:R-:W-:Y:S01]  /*4b50*/  IMAD.U32 R73, R78, 0x10000, RZ ;  /* 0x000100004e497824 */ /* 0x000fe200078e00ff */
[C---:B------:R-:W-:Y:S01]  /*4b60*/  FADD R12, -R17.reuse, R18 ;  /* 0x00000012110c7221 */ /* 0x040fe20000000100 */
[----:B------:R-:W-:Y:S01]  /*4b70*/  IMAD.U32 R41, R82, 0x10000, RZ ;  /* 0x0001000052297824 */ /* 0x000fe200078e00ff */
[C---:B------:R-:W-:Y:S01]  /*4b80*/  FADD R98, -R17.reuse, R98 ;  /* 0x0000006211627221 */ /* 0x040fe20000000100 */
[C---:B------:R-:W-:Y:S01]  /*4b90*/  FADD R96, -R17.reuse, R96 ;  /* 0x0000006011607221 */ /* 0x040fe20000000100 */
[C---:B------:R-:W-:Y:S01]  /*4ba0*/  FADD R94, -R17.reuse, R94 ;  /* 0x0000005e115e7221 */ /* 0x040fe20000000100 */
[C---:B------:R-:W-:Y:S01]  /*4bb0*/  FADD R92, -R17.reuse, R92 ;  /* 0x0000005c115c7221 */ /* 0x040fe20000000100 */
[C---:B------:R-:W-:Y:S01]  /*4bc0*/  FADD R18, -R17.reuse, R108 ;  /* 0x0000006c11127221 */ /* 0x040fe20000000100 */
[C---:B------:R-:W-:Y:S01]  /*4bd0*/  FADD R78, -R17.reuse, R8 ;  /* 0x00000008114e7221 */ /* 0x040fe20000000100 */
[----:B------:R-:W-:Y:S01]  /*4be0*/  FADD R82, -R17, R10 ;  /* 0x0000000a11527221 */ /* 0x000fe20000000100 */
[----:B------:R-:W-:Y:S01]  /*4bf0*/  FMUL R8, R99, R40 ;  /* 0x0000002863087220 */ /* 0x000fe20000400000 */
[----:B------:R-:W-:Y:S01]  /*4c00*/  PLOP3.LUT P1, PT, PT, PT, UP0, 0x40, 0x0 ;  /* 0x000000000000781c */ /* 0x000fe20003f2e808 */
[----:B------:R-:W-:Y:S01]  /*4c10*/  FADD R85, R85, R41 ;  /* 0x0000002955557221 */ /* 0x000fe20000000000 */
[C---:B------:R-:W-:Y:S01]  /*4c20*/  FMUL R10, R99.reuse, R11 ;  /* 0x0000000b630a7220 */ /* 0x040fe20000400000 */
[C---:B------:R-:W-:Y:S01]  /*4c30*/  FMUL R40, R99.reuse, R42 ;  /* 0x0000002a63287220 */ /* 0x040fe20000400000 */
[C---:B------:R-:W-:Y:S01]  /*4c40*/  FMUL R42, R99.reuse, R80 ;  /* 0x00000050632a7220 */ /* 0x040fe20000400000 */
[C---:B------:R-:W-:Y:S01]  /*4c50*/  FMUL R92, R99.reuse, R92 ;  /* 0x0000005c635c7220 */ /* 0x040fe20000400000 */
[C---:B------:R-:W-:Y:S01]  /*4c60*/  FMUL R94, R99.reuse, R94 ;  /* 0x0000005e635e7220 */ /* 0x040fe20000400000 */
[----:B------:R-:W-:Y:S01]  /*4c70*/  BAR.SYNC.DEFER_BLOCKING 0x0 ;  /* 0x0000000000007b1d */ /* 0x000fe20000010000 */
[C---:B------:R-:W-:Y:S01]  /*4c80*/  FMUL R96, R99.reuse, R96 ;  /* 0x0000006063607220 */ /* 0x040fe20000400000 */
[C---:B------:R-:W-:Y:S01]  /*4c90*/  FMUL R98, R99.reuse, R98 ;  /* 0x0000006263627220 */ /* 0x040fe20000400000 */
[C---:B------:R-:W-:Y:S01]  /*4ca0*/  FMUL R11, R99.reuse, R82 ;  /* 0x00000052630b7220 */ /* 0x040fe20000400000 */
[C---:B------:R-:W-:Y:S01]  /*4cb0*/  FMUL R41, R99.reuse, R78 ;  /* 0x0000004e63297220 */ /* 0x040fe20000400000 */
[C---:B------:R-:W-:Y:S01]  /*4cc0*/  FMUL R97, R99.reuse, R18 ;  /* 0x0000001263617220 */ /* 0x040fe20000400000 */
[----:B------:R-:W-:Y:S01]  /*4cd0*/  FMUL R99, R99, R12 ;  /* 0x0000000c63637220 */ /* 0x000fe20000400000 */
[----:B------:R-:W-:-:S04]  /*4ce0*/  FSEL R19, R109, +INF , P1 ;  /* 0x7f8000006d137808 */ /* 0x000fc80000800000 */
[----:B------:R-:W-:Y:S01]  /*4cf0*/  FSETP.GEU.AND P2, PT, R7, R19, PT ;  /* 0x000000130700720b */ /* 0x000fe20003f4e000 */
[----:B------:R-:W-:Y:S01]  /*4d00*/  FADD R73, R89, R73 ;  /* 0x0000004959497221 */ /* 0x000fe20000000000 */
[----:B------:R-:W-:Y:S01]  /*4d10*/  FSETP.NAN.AND P1, PT, R7, R7, PT ;  /* 0x000000070700720b */ /* 0x000fe20003f28000 */
[----:B------:R0:W-:Y:S04]  /*4d20*/  STS.128 [R114.X4], R8 ;  /* 0x0000000872007388 */ /* 0x0001e80000004c00 */
[----:B------:R-:W-:Y:S04]  /*4d30*/  STS.128 [R114.X4+0x10], R40 ;  /* 0x0000102872007388 */ /* 0x000fe80000004c00 */
[----:B------:R1:W-:Y:S04]  /*4d40*/  STS.128 [R114.X4+0x20], R92 ;  /* 0x0000205c72007388 */ /* 0x0003e80000004c00 */
[----:B------:R-:W-:Y:S04]  /*4d50*/  STS.128 [R114.X4+0x30], R96 ;  /* 0x0000306072007388 */ /* 0x000fe80000004c00 */
[----:B------:R-:W-:Y:S01]  /*4d60*/  BAR.SYNC.DEFER_BLOCKING 0x0 ;  /* 0x0000000000007b1d */ /* 0x000fe20000010000 */
[----:B------:R-:W-:Y:S01]  /*4d70*/  FADD R73, R73, 1 ;  /* 0x3f80000049497421 */ /* 0x000fe20000000000 */
[----:B------:R-:W-:-:S02]  /*4d80*/  @P2 FSEL R7, R7, R19, P1 ;  /* 0x0000001307072208 */ /* 0x000fc40000800000 */
[----:B------:R-:W-:Y:S01]  /*4d90*/  PLOP3.LUT P1, PT, PT, PT, UP0, 0x40, 0x0 ;  /* 0x000000000000781c */ /* 0x000fe20003f2e808 */
[----:B------:R-:W-:-:S05]  /*4da0*/  FFMA R108, R13, R73, R85 ;  /* 0x000000490d6c7223 */ /* 0x000fca0000000055 */
[----:B------:R-:W-:Y:S01]  /*4db0*/  FSEL R12, R108, +INF , P1 ;  /* 0x7f8000006c0c7808 */ /* 0x000fe20000800000 */
[----:B------:R-:W-:-:S03]  /*4dc0*/  IMAD.U32 R17, R79, 0x10000, RZ ;  /* 0x000100004f117824 */ /* 0x000fc600078e00ff */
[----:B------:R-:W-:Y:S01]  /*4dd0*/  FSETP.GEU.AND P2, PT, R7, R12, PT ;  /* 0x0000000c0700720b */ /* 0x000fe20003f4e000 */
[----:B------:R-:W-:Y:S01]  /*4de0*/  IMAD.U32 R13, R83, 0x10000, RZ ;  /* 0x00010000530d7824 */ /* 0x000fe200078e00ff */
[----:B------:R-:W-:Y:S01]  /*4df0*/  FADD R17, R90, R17 ;  /* 0x000000115a117221 */ /* 0x000fe20000000000 */
[----:B------:R-:W-:Y:S01]  /*4e00*/  FSETP.NAN.AND P1, PT, R7, R7, PT ;  /* 0x000000070700720b */ /* 0x000fe20003f28000 */
[----:B------:R-:W2:Y:S01]  /*4e10*/  LDS.128 R40, [R107.X4] ;  /* 0x000000006b287984 */ /* 0x000ea20000004c00 */
[----:B0-----:R-:W-:Y:S01]  /*4e20*/  FADD R8, R86, R13 ;  /* 0x0000000d56087221 */ /* 0x001fe20000000000 */
[----:B------:R-:W-:-:S07]  /*4e30*/  FADD R11, R17, 1 ;  /* 0x3f800000110b7421 */ /* 0x000fce0000000000 */
[----:B------:R-:W-:Y:S02]  /*4e40*/  @P2 FSEL R7, R7, R12, P1 ;  /* 0x0000000c07072208 */ /* 0x000fe40000800000 */
[----:B------:R-:W-:Y:S01]  /*4e50*/  PLOP3.LUT P1, PT, PT, PT, UP0, 0x40, 0x0 ;  /* 0x000000000000781c */ /* 0x000fe20003f2e808 */
[----:B-1----:R-:W-:Y:S01]  /*4e60*/  FFMA R93, R14, R11, R8 ;  /* 0x0000000b0e5d7223 */ /* 0x002fe20000000008 */
[----:B------:R-:W-:-:S04]  /*4e70*/  PRMT R79, R79, 0x7632, R79 ;  /* 0x000076324f4f7816 */ /* 0x000fc8000000004f */
[----:B------:R-:W-:Y:S02]  /*4e80*/  FSEL R14, R93, +INF , P1 ;  /* 0x7f8000005d0e7808 */ /* 0x000fe40000800000 */
        /* <DEDUP_REMOVED lines=8> */
[----:B------:R-:W-:-:S03]  /*4f10*/  UISETP.GE.AND UP3, UPT, UR6, 0x1010, UPT ;  /* 0x000010100600788c */ /* 0x000fc6000bf66270 */
[----:B------:R-:W-:Y:S01]  /*4f20*/  FFMA R90, R15, R10, R9 ;  /* 0x0000000a0f5a7223 */ /* 0x000fe20000000009 */
[----:B------:R-:W-:Y:S02]  /*4f30*/  @P2 FSEL R7, R7, R14, P1 ;  /* 0x0000000e07072208 */ /* 0x000fe40000800000 */
[----:B------:R-:W-:-:S04]  /*4f40*/  PLOP3.LUT P1, PT, PT, PT, UP0, 0x40, 0x0 ;  /* 0x000000000000781c */ /* 0x000fc80003f2e808 */
[----:B------:R-:W-:Y:S02]  /*4f50*/  FSEL R12, R90, +INF , P1 ;  /* 0x7f8000005a0c7808 */ /* 0x000fe40000800000 */
[----:B------:R-:W-:Y:S02]  /*4f60*/  PLOP3.LUT P2, PT, PT, PT, UP3, 0x40, 0x0 ;  /* 0x000000000000781c */ /* 0x000fe40003f4e838 */
[----:B------:R-:W-:Y:S01]  /*4f70*/  FSETP.GEU.AND P1, PT, R7, R12, PT ;  /* 0x0000000c0700720b */ /* 0x000fe20003f2e000 */
[----:B--2---:R-:W-:Y:S01]  /*4f80*/  FFMA R92, R105, R40, R106 ;  /* 0x00000028695c7223 */ /* 0x004fe2000000006a */
[----:B------:R-:W-:-:S04]  /*4f90*/  FFMA R91, R103, R41, R102 ;  /* 0x00000029675b7223 */ /* 0x000fc80000000066 */
[----:B------:R-:W-:Y:S02]  /*4fa0*/  FSEL R77, R92, +INF , P2 ;  /* 0x7f8000005c4d7808 */ /* 0x000fe40001000000 */
[----:B------:R-:W-:-:S04]  /*4fb0*/  PLOP3.LUT P2, PT, PT, PT, UP3, 0x40, 0x0 ;  /* 0x000000000000781c */ /* 0x000fc80003f4e838 */
[----:B------:R-:W-:Y:S02]  /*4fc0*/  FSEL R14, R91, +INF , P2 ;  /* 0x7f8000005b0e7808 */ /* 0x000fe40001000000 */
[----:B------:R-:W-:-:S04]  /*4fd0*/  FSETP.NAN.AND P2, PT, R7, R7, PT ;  /* 0x000000070700720b */ /* 0x000fc80003f48000 */
[----:B------:R-:W-:Y:S02]  /*4fe0*/  @P1 FSEL R7, R7, R12, P2 ;  /* 0x0000000c07071208 */ /* 0x000fe40001000000 */
[----:B------:R-:W-:Y:S02]  /*4ff0*/  PLOP3.LUT P2, PT, PT, PT, UP0, 0x40, 0x0 ;  /* 0x000000000000781c */ /* 0x000fe40003f4e808 */
[----:B------:R-:W-:Y:S02]  /*5000*/  FSETP.GEU.AND P1, PT, R77, R14, PT ;  /* 0x0000000e4d00720b */ /* 0x000fe40003f2e000 */
[----:B------:R-:W-:Y:S02]  /*5010*/  FSEL R12, R113, -INF , P2 ;  /* 0xff800000710c7808 */ /* 0x000fe40001000000 */
[----:B------:R-:W-:-:S04]  /*5020*/  PLOP3.LUT P2, PT, PT, PT, UP0, 0x40, 0x0 ;  /* 0x000000000000781c */ /* 0x000fc80003f4e808 */
[----:B------:R-:W-:Y:S02]  /*5030*/  FSEL R13, R112, -INF , P2 ;  /* 0xff800000700d7808 */ /* 0x000fe40001000000 */
[----:B------:R-:W-:-:S04]  /*5040*/  FSETP.NAN.AND P2, PT, R77, R77, PT ;  /* 0x0000004d4d00720b */ /* 0x000fc80003f48000 */
[----:B------:R-:W-:Y:S02]  /*5050*/  @P1 FSEL R77, R77, R14, P2 ;  /* 0x0000000e4d4d1208 */ /* 0x000fe40001000000 */
[C---:B------:R-:W-:Y:S02]  /*5060*/  FSETP.GT.AND P1, PT, R12.reuse, R13, PT ;  /* 0x0000000d0c00720b */ /* 0x040fe40003f24000 */
[----:B------:R-:W-:-:S11]  /*5070*/  FSETP.NAN.AND P2, PT, R12, R12, PT ;  /* 0x0000000c0c00720b */ /* 0x000fd60003f48000 */
[----:B------:R-:W-:Y:S02]  /*5080*/  @!P1 FSEL R12, R12, R13, P2 ;  /* 0x0000000d0c0c9208 */ /* 0x000fe40001000000 */
[----:B------:R-:W-:-:S04]  /*5090*/  PLOP3.LUT P1, PT, PT, PT, UP0, 0x40, 0x0 ;  /* 0x000000000000781c */ /* 0x000fc80003f2e808 */
[----:B------:R-:W-:-:S04]  /*50a0*/  FSEL R13, R111, -INF , P1 ;  /* 0xff8000006f0d7808 */ /* 0x000fc80000800000 */
        /* <DEDUP_REMOVED lines=21> */
[----:B------:R-:W-:Y:S01]  /*5200*/  FSETP.NAN.AND P2, PT, R12, R12, PT ;  /* 0x0000000c0c00720b */ /* 0x000fe20003f48000 */
[----:B-----5:R-:W-:-:S10]  /*5210*/  IMAD.U32 R17, R44, 0x10000, RZ ;  /* 0x000100002c117824 */ /* 0x020fd400078e00ff */
[----:B------:R-:W-:Y:S02]  /*5220*/  @!P1 FSEL R12, R12, R13, P2 ;  /* 0x0000000d0c0c9208 */ /* 0x000fe40001000000 */
[----:B------:R-:W-:-:S04]  /*5230*/  PLOP3.LUT P1, PT, PT, PT, UP0, 0x40, 0x0 ;  /* 0x000000000000781c */ /* 0x000fc80003f2e808 */
[----:B------:R-:W-:-:S04]  /*5240*/  FSEL R15, R90, -INF , P1 ;  /* 0xff8000005a0f7808 */ /* 0x000fc80000800000 */
[----:B------:R-:W-:Y:S01]  /*5250*/  FSETP.GT.AND P1, PT, R12, R15, PT ;  /* 0x0000000f0c00720b */ /* 0x000fe20003f24000 */
[----:B---3--:R-:W-:Y:S01]  /*5260*/  IMAD.U32 R13, R64, 0x10000, RZ ;  /* 0x00010000400d7824 */ /* 0x008fe200078e00ff */
[----:B------:R-:W-:Y:S01]  /*5270*/  FADD R14, R17, R60 ;  /* 0x0000003c110e7221 */ /* 0x000fe20000000000 */
[----:B------:R-:W-:Y:S01]  /*5280*/  FSETP.NAN.AND P2, PT, R12, R12, PT ;  /* 0x0000000c0c00720b */ /* 0x000fe20003f48000 */
[----:B------:R-:W-:Y:S01]  /*5290*/  IMAD.U32 R17, RZ, RZ, UR5 ;  /* 0x00000005ff117e24 */ /* 0x000fe2000f8e00ff */
[----:B------:R-:W-:Y:S01]  /*52a0*/  FADD R13, R13, R20 ;  /* 0x000000140d0d7221 */ /* 0x000fe20000000000 */
[----:B------:R-:W-:-:S04]  /*52b0*/  FADD R14, R14, 1 ;  /* 0x3f8000000e0e7421 */ /* 0x000fc80000000000 */
[----:B------:R-:W-:-:S03]  /*52c0*/  FFMA R89, R68, R14, R13 ;  /* 0x0000000e44597223 */ /* 0x000fc6000000000d */
[----:B------:R-:W-:Y:S02]  /*52d0*/  @!P1 FSEL R12, R12, R15, P2 ;  /* 0x0000000f0c0c9208 */ /* 0x000fe40001000000 */
[----:B------:R-:W-:-:S04]  /*52e0*/  ISETP.LT.AND P1, PT, R17, 0x1010, !P4 ;  /* 0x000010101100780c */ /* 0x000fc80006721270 */
[----:B------:R-:W-:-:S04]  /*52f0*/  FSEL R18, R89, +INF , P1 ;  /* 0x7f80000059127808 */ /* 0x000fc80000800000 */
[C---:B------:R-:W-:Y:S02]  /*5300*/  FSETP.GEU.AND P2, PT, R7.reuse, R18, PT ;  /* 0x000000120700720b */ /* 0x040fe40003f4e000 */
[----:B------:R-:W-:Y:S02]  /*5310*/  FSETP.NAN.AND P3, PT, R7, R7, PT ;  /* 0x000000070700720b */ /* 0x000fe40003f68000 */
[----:B------:R-:W-:Y:S02]  /*5320*/  FSEL R15, R89, -INF , P1 ;  /* 0xff800000590f7808 */ /* 0x000fe40000800000 */
[----:B------:R-:W-:-:S07]  /*5330*/  PRMT R44, R44, 0x7632, R44 ;  /* 0x000076322c2c7816 */ /* 0x000fce000000002c */
[----:B------:R-:W-:Y:S02]  /*5340*/  @P2 FSEL R7, R7, R18, P3 ;  /* 0x0000001207072208 */ /* 0x000fe40001800000 */
[----:B------:R-:W-:Y:S01]  /*5350*/  FSETP.GT.AND P2, PT, R12, R15, PT ;  /* 0x0000000f0c00720b */ /* 0x000fe20003f44000 */
[----:B------:R-:W-:Y:S01]  /*5360*/  IMAD.U32 R44, R44, 0x10000, RZ ;  /* 0x000100002c2c7824 */ /* 0x000fe200078e00ff */
[----:B------:R-:W-:Y:S02]  /*5370*/  PRMT R64, R64, 0x7632, R64 ;  /* 0x0000763240407816 */ /* 0x000fe40000000040 */
[----:B------:R-:W-:Y:S01]  /*5380*/  FSETP.NAN.AND P3, PT, R12, R12, PT ;  /* 0x0000000c0c00720b */ /* 0x000fe20003f68000 */
[----:B------:R-:W-:Y:S02]  /*5390*/  FADD R44, R44, R61 ;  /* 0x0000003d2c2c7221 */ /* 0x000fe40000000000 */
[----:B------:R-:W-:Y:S02]  /*53a0*/  IMAD.U32 R64, R64, 0x10000, RZ ;  /* 0x0001000040407824 */ /* 0x000fe400078e00ff */
[----:B------:R-:W-:-:S04]  /*53b0*/  FADD R97, R44, 1 ;  /* 0x3f8000002c617421 */ /* 0x000fc80000000000 */
[----:B------:R-:W-:Y:S01]  /*53c0*/  @!P2 FSEL R12, R12, R15, P3 ;  /* 0x0000000f0c0ca208 */ /* 0x000fe20001800000 */
[----:B------:R-:W-:-:S04]  /*53d0*/  FADD R15, R64, R21 ;  /* 0x00000015400f7221 */ /* 0x000fc80000000000 */
[----:B------:R-:W-:-:S05]  /*53e0*/  FFMA R88, R69, R97, R15 ;  /* 0x0000006145587223 */ /* 0x000fca000000000f */
[----:B------:R-:W-:-:S04]  /*53f0*/  FSEL R18, R88, +INF , P1 ;  /* 0x7f80000058127808 */ /* 0x000fc80000800000 */
[C---:B------:R-:W-:Y:S02]  /*5400*/  FSETP.GEU.AND P2, PT, R7.reuse, R18, PT ;  /* 0x000000120700720b */ /* 0x040fe40003f4e000 */
[----:B------:R-:W-:Y:S02]  /*5410*/  FSETP.NAN.AND P3, PT, R7, R7, PT ;  /* 0x000000070700720b */ /* 0x000fe40003f68000 */
[----:B------:R-:W-:-:S09]  /*5420*/  FSEL R17, R88, -INF , P1 ;  /* 0xff80000058117808 */ /* 0x000fd20000800000 */
[----:B------:R-:W-:Y:S02]  /*5430*/  @P2 FSEL R7, R7, R18, P3 ;  /* 0x0000001207072208 */ /* 0x000fe40001800000 */
[C---:B------:R-:W-:Y:S02]  /*5440*/  FSETP.GT.AND P2, PT, R12.reuse, R17, PT ;  /* 0x000000110c00720b */ /* 0x040fe40003f44000 */
[----:B------:R-:W-:Y:S01]  /*5450*/  FSETP.NAN.AND P3, PT, R12, R12, PT ;  /* 0x0000000c0c00720b */ /* 0x000fe20003f68000 */
[----:B------:R-:W-:-:S04]  /*5460*/  IMAD.U32 R19, R45, 0x10000, RZ ;  /* 0x000100002d137824 */ /* 0x000fc800078e00ff */
[----:B------:R-:W-:-:S06]  /*5470*/  FADD R19, R19, R62 ;  /* 0x0000003e13137221 */ /* 0x000fcc0000000000 */
[----:B------:R-:W-:Y:S01]  /*5480*/  @!P2 FSEL R12, R12, R17, P3 ;  /* 0x000000110c0ca208 */ /* 0x000fe20001800000 */
[----:B------:R-:W-:-:S04]  /*5490*/  IMAD.U32 R17, R65, 0x10000, RZ ;  /* 0x0001000041117824 */ /* 0x000fc800078e00ff */
[----:B------:R-:W-:Y:S01]  /*54a0*/  FADD R22, R17, R22 ;  /* 0x0000001611167221 */ /* 0x000fe20000000000 */
[----:B------:R-:W-:-:S04]  /*54b0*/  FADD R17, R19, 1 ;  /* 0x3f80000013117421 */ /* 0x000fc80000000000 */
[----:B------:R-:W-:-:S05]  /*54c0*/  FFMA R87, R70, R17, R22 ;  /* 0x0000001146577223 */ /* 0x000fca0000000016 */
[----:B------:R-:W-:-:S04]  /*54d0*/  FSEL R18, R87, +INF , P1 ;  /* 0x7f80000057127808 */ /* 0x000fc80000800000 */
[----:B------:R-:W-:Y:S02]  /*54e0*/  FSETP.GEU.AND P2, PT, R7, R18, PT ;  /* 0x000000120700720b */ /* 0x000fe40003f4e000 */
[----:B------:R-:W-:Y:S02]  /*54f0*/  PRMT R45, R45, 0x7632, R45 ;  /* 0x000076322d2d7816 */ /* 0x000fe4000000002d */
[----:B------:R-:W-:Y:S02]  /*5500*/  FSETP.NAN.AND P3, PT, R7, R7, PT ;  /* 0x000000070700720b */ /* 0x000fe40003f68000 */
[----:B------:R-:W-:Y:S01]  /*5510*/  PRMT R65, R65, 0x7632, R65 ;  /* 0x0000763241417816 */ /* 0x000fe20000000041 */
[----:B------:R-:W-:Y:S01]  /*5520*/  IMAD.U32 R20, R45, 0x10000, RZ ;  /* 0x000100002d147824 */ /* 0x000fe200078e00ff */
[----:B------:R-:W-:-:S03]  /*5530*/  FSEL R19, R87, -INF , P1 ;  /* 0xff80000057137808 */ /* 0x000fc60000800000 */
[----:B------:R-:W-:Y:S02]  /*5540*/  FADD R20, R20, R63 ;  /* 0x0000003f14147221 */ /* 0x000fe40000000000 */
[----:B------:R-:W-:Y:S01]  /*5550*/  @P2 FSEL R7, R7, R18, P3 ;  /* 0x0000001207072208 */ /* 0x000fe20001800000 */
[----:B------:R-:W-:Y:S01]  /*5560*/  IMAD.U32 R18, R65, 0x10000, RZ ;  /* 0x0001000041127824 */ /* 0x000fe200078e00ff */
[----:B------:R-:W-:Y:S01]  /*5570*/  FSETP.GT.AND P2, PT, R12, R19, PT ;  /* 0x000000130c00720b */ /* 0x000fe20003f44000 */
[----:B------:R-:W-:Y:S02]  /*5580*/  FADD R96, R20, 1 ;  /* 0x3f80000014607421 */ /* 0x000fe40000000000 */
[----:B------:R-:W-:-:S04]  /*5590*/  FADD R23, R18, R23 ;  /* 0x0000001712177221 */ /* 0x000fc80000000000 */
[----:B------:R-:W-:Y:S01]  /*55a0*/  FFMA R86, R71, R96, R23 ;  /* 0x0000006047567223 */ /* 0x000fe20000000017 */
[----:B------:R-:W-:-:S04]  /*55b0*/  FSETP.NAN.AND P3, PT, R12, R12, PT ;  /* 0x0000000c0c00720b */ /* 0x000fc80003f68000 */
[----:B------:R-:W-:Y:S02]  /*55c0*/  FSEL R18, R86, +INF , P1 ;  /* 0x7f80000056127808 */ /* 0x000fe40000800000 */
[----:B------:R-:W-:Y:S02]  /*55d0*/  @!P2 FSEL R12, R12, R19, P3 ;  /* 0x000000130c0ca208 */ /* 0x000fe40001800000 */
[C---:B------:R-:W-:Y:S01]  /*55e0*/  FSETP.GEU.AND P2, PT, R7.reuse, R18, PT ;  /* 0x000000120700720b */ /* 0x040fe20003f4e000 */
[----:B------:R-:W-:Y:S01]  /*55f0*/  IMAD.U32 R21, R46, 0x10000, RZ ;  /* 0x000100002e157824 */ /* 0x000fe200078e00ff */
[----:B------:R-:W-:Y:S01]  /*5600*/  FSETP.NAN.AND P3, PT, R7, R7, PT ;  /* 0x000000070700720b */ /* 0x000fe20003f68000 */
[----:B------:R-:W-:-:S04]  /*5610*/  IMAD.U32 R19, R66, 0x10000, RZ ;  /* 0x0001000042137824 */ /* 0x000fc800078e00ff */
[----:B------:R-:W-:-:S06]  /*5620*/  FADD R48, R19, R48 ;  /* 0x0000003013307221 */ /* 0x000fcc0000000000 */
[----:B------:R-:W-:Y:S01]  /*5630*/  @P2 FSEL R7, R7, R18, P3 ;  /* 0x0000001207072208 */ /* 0x000fe20001800000 */
[----:B------:R-:W-:-:S04]  /*5640*/  FADD R18, R21, R56 ;  /* 0x0000003815127221 */ /* 0x000fc80000000000 */
[----:B------:R-:W-:Y:S01]  /*5650*/  FADD R18, R18, 1 ;  /* 0x3f80000012127421 */ /* 0x000fe20000000000 */
[----:B------:R-:W-:-:S03]  /*5660*/  PRMT R46, R46, 0x7632, R46 ;  /* 0x000076322e2e7816 */ /* 0x000fc6000000002e */
[----:B------:R-:W-:Y:S01]  /*5670*/  FFMA R69, R52, R18, R48 ;  /* 0x0000001234457223 */ /* 0x000fe20000000030 */
[----:B------:R-:W-:Y:S01]  /*5680*/  PRMT R66, R66, 0x7632, R66 ;  /* 0x0000763242427816 */ /* 0x000fe20000000042 */
[----:B------:R-:W-:-:S03]  /*5690*/  IMAD.U32 R46, R46, 0x10000, RZ ;  /* 0x000100002e2e7824 */ /* 0x000fc600078e00ff */
[----:B------:R-:W-:Y:S01]  /*56a0*/  FSEL R20, R69, +INF , P1 ;  /* 0x7f80000045147808 */ /* 0x000fe20000800000 */
[----:B------:R-:W-:Y:S01]  /*56b0*/  IMAD.U32 R66, R66, 0x10000, RZ ;  /* 0x0001000042427824 */ /* 0x000fe200078e00ff */
[----:B------:R-:W-:Y:S02]  /*56c0*/  FADD R46, R46, R57 ;  /* 0x000000392e2e7221 */ /* 0x000fe40000000000 */
[C---:B------:R-:W-:Y:S01]  /*56d0*/  FSETP.GEU.AND P2, PT, R7.reuse, R20, PT ;  /* 0x000000140700720b */ /* 0x040fe20003f4e000 */
[----:B------:R-:W-:Y:S01]  /*56e0*/  FADD R49, R66, R49 ;  /* 0x0000003142317221 */ /* 0x000fe20000000000 */
[----:B------:R-:W-:Y:S01]  /*56f0*/  FADD R95, R46, 1 ;  /* 0x3f8000002e5f7421 */ /* 0x000fe20000000000 */
[----:B------:R-:W-:-:S03]  /*5700*/  FSETP.NAN.AND P3, PT, R7, R7, PT ;  /* 0x000000070700720b */ /* 0x000fc60003f68000 */
[----:B------:R-:W-:Y:S01]  /*5710*/  FFMA R53, R53, R95, R49 ;  /* 0x0000005f35357223 */ /* 0x000fe20000000031 */
[----:B------:R-:W-:-:S06]  /*5720*/  IMAD.U32 R21, R47, 0x10000, RZ ;  /* 0x000100002f157824 */ /* 0x000fcc00078e00ff */
[----:B------:R-:W-:Y:S02]  /*5730*/  @P2 FSEL R7, R7, R20, P3 ;  /* 0x0000001407072208 */ /* 0x000fe40001800000 */
[----:B------:R-:W-:Y:S01]  /*5740*/  FSEL R20, R53, +INF , P1 ;  /* 0x7f80000035147808 */ /* 0x000fe20000800000 */
[----:B------:R-:W-:Y:S01]  /*5750*/  IMAD.U32 R19, R67, 0x10000, RZ ;  /* 0x0001000043137824 */ /* 0x000fe200078e00ff */
[----:B------:R-:W-:Y:S02]  /*5760*/  FADD R21, R21, R58 ;  /* 0x0000003a15157221 */ /* 0x000fe40000000000 */
[----:B------:R-:W-:Y:S01]  /*5770*/  FSETP.GEU.AND P2, PT, R7, R20, PT ;  /* 0x000000140700720b */ /* 0x000fe20003f4e000 */
[----:B------:R-:W-:Y:S01]  /*5780*/  FADD R50, R19, R50 ;  /* 0x0000003213327221 */ /* 0x000fe20000000000 */
[----:B------:R-:W-:Y:S01]  /*5790*/  FADD R19, R21, 1 ;  /* 0x3f80000015137421 */ /* 0x000fe20000000000 */
[----:B------:R-:W-:-:S03]  /*57a0*/  FSETP.NAN.AND P3, PT, R7, R7, PT ;  /* 0x000000070700720b */ /* 0x000fc60003f68000 */
[----:B------:R-:W-:-:S07]  /*57b0*/  FFMA R54, R54, R19, R50 ;  /* 0x0000001336367223 */ /* 0x000fce0000000032 */
[----:B------:R-:W-:Y:S02]  /*57c0*/  @P2 FSEL R7, R7, R20, P3 ;  /* 0x0000001407072208 */ /* 0x000fe40001800000 */
[----:B------:R-:W-:-:S04]  /*57d0*/  FSEL R20, R54, +INF , P1 ;  /* 0x7f80000036147808 */ /* 0x000fc80000800000 */
[----:B------:R-:W-:Y:S02]  /*57e0*/  FSETP.GEU.AND P2, PT, R7, R20, PT ;  /* 0x000000140700720b */ /* 0x000fe40003f4e000 */
[----:B------:R-:W-:Y:S02]  /*57f0*/  PRMT R47, R47, 0x7632, R47 ;  /* 0x000076322f2f7816 */ /* 0x000fe4000000002f */
[----:B------:R-:W-:Y:S02]  /*5800*/  FSETP.NAN.AND P3, PT, R7, R7, PT ;  /* 0x000000070700720b */ /* 0x000fe40003f68000 */
[----:B------:R-:W-:Y:S01]  /*5810*/  PRMT R67, R67, 0x7632, R67 ;  /* 0x0000763243437816 */ /* 0x000fe20000000043 */
[----:B------:R-:W-:-:S04]  /*5820*/  IMAD.U32 R40, R47, 0x10000, RZ ;  /* 0x000100002f287824 */ /* 0x000fc800078e00ff */
[----:B------:R-:W-:Y:S02]  /*5830*/  FADD R40, R40, R59 ;  /* 0x0000003b28287221 */ /* 0x000fe40000000000 */
[----:B------:R-:W-:Y:S01]  /*5840*/  @P2 FSEL R7, R7, R20, P3 ;  /* 0x0000001407072208 */ /* 0x000fe20001800000 */
[----:B------:R-:W-:Y:S01]  /*5850*/  IMAD.U32 R20, R67, 0x10000, RZ ;  /* 0x0001000043147824 */ /* 0x000fe200078e00ff */
[----:B------:R-:W-:-:S03]  /*5860*/  FADD R94, R40, 1 ;  /* 0x3f800000285e7421 */ /* 0x000fc60000000000 */
[----:B------:R-:W-:-:S04]  /*5870*/  FADD R51, R20, R51 ;  /* 0x0000003314337221 */ /* 0x000fc80000000000 */
[----:B------:R-:W-:-:S05]  /*5880*/  FFMA R55, R55, R94, R51 ;  /* 0x0000005e37377223 */ /* 0x000fca0000000033 */
[----:B------:R-:W-:-:S04]  /*5890*/  FSEL R20, R55, +INF , P1 ;  /* 0x7f80000037147808 */ /* 0x000fc80000800000 */
[C---:B------:R-:W-:Y:S02]  /*58a0*/  FSETP.GEU.AND P2, PT, R7.reuse, R20, PT ;  /* 0x000000140700720b */ /* 0x040fe40003f4e000 */
[----:B------:R-:W-:-:S11]  /*58b0*/  FSETP.NAN.AND P3, PT, R7, R7, PT ;  /* 0x000000070700720b */ /* 0x000fd60003f68000 */
[----:B------:R-:W-:-:S05]  /*58c0*/  @P2 FSEL R7, R7, R20, P3 ;  /* 0x0000001407072208 */ /* 0x000fca0001800000 */
[----:B------:R-:W0:Y:S01]  /*58d0*/  SHFL.BFLY PT, R20, R7, 0x10, 0x1f ;  /* 0x0e001f0007147f89 */ /* 0x000e2200000e0000 */
[----:B------:R-:W-:-:S04]  /*58e0*/  FSEL R21, R86, -INF , P1 ;  /* 0xff80000056157808 */ /* 0x000fc80000800000 */
[C---:B------:R-:W-:Y:S02]  /*58f0*/  FSETP.GT.AND P2, PT, R12.reuse, R21, PT ;  /* 0x000000150c00720b */ /* 0x040fe40003f44000 */
[----:B------:R-:W-:-:S11]  /*5900*/  FSETP.NAN.AND P3, PT, R12, R12, PT ;  /* 0x0000000c0c00720b */ /* 0x000fd60003f68000 */
[----:B------:R-:W-:Y:S02]  /*5910*/  @!P2 FSEL R12, R12, R21, P3 ;  /* 0x000000150c0ca208 */ /* 0x000fe40001800000 */
[C---:B0-----:R-:W-:Y:S02]  /*5920*/  FSETP.GEU.AND P2, PT, R7.reuse, R20, PT ;  /* 0x000000140700720b */ /* 0x041fe40003f4e000 */
        /* <DEDUP_REMOVED lines=33> */
[----:B------:R-:W-:Y:S02]  /*5b40*/  @P2 SEL R7, R7, R20, P3 ;  /* 0x0000001407072207 */ /* 0x000fe40001800000 */
[----:B------:R-:W-:-:S04]  /*5b50*/  PLOP3.LUT P2, PT, PT, PT, UP3, 0x40, 0x0 ;  /* 0x000000000000781c */ /* 0x000fc80003f4e838 */
[----:B------:R-:W-:Y:S02]  /*5b60*/  FSEL R20, R92, -INF , P2 ;  /* 0xff8000005c147808 */ /* 0x000fe40001000000 */
[----:B------:R-:W-:-:S04]  /*5b70*/  PLOP3.LUT P2, PT, PT, PT, UP3, 0x40, 0x0 ;  /* 0x000000000000781c */ /* 0x000fc80003f4e838 */
[----:B------:R-:W-:-:S04]  /*5b80*/  FSEL R21, R91, -INF , P2 ;  /* 0xff8000005b157808 */ /* 0x000fc80001000000 */
[C---:B------:R-:W-:Y:S02]  /*5b90*/  FSETP.GT.AND P2, PT, R20.reuse, R21, PT ;  /* 0x000000151400720b */ /* 0x040fe40003f44000 */
[----:B------:R-:W-:-:S11]  /*5ba0*/  FSETP.NAN.AND P3, PT, R20, R20, PT ;  /* 0x000000141400720b */ /* 0x000fd60003f68000 */
[----:B------:R-:W-:Y:S01]  /*5bb0*/  @!P2 FSEL R20, R20, R21, P3 ;  /* 0x000000151414a208 */ /* 0x000fe20001800000 */
[----:B------:R-:W-:Y:S01]  /*5bc0*/  FFMA R21, R101, R42, R100 ;  /* 0x0000002a65157223 */ /* 0x000fe20000000064 */
[----:B------:R-:W-:-:S04]  /*5bd0*/  PLOP3.LUT P2, PT, PT, PT, UP3, 0x40, 0x0 ;  /* 0x000000000000781c */ /* 0x000fc80003f4e838 */
[----:B------:R-:W-:-:S04]  /*5be0*/  FSEL R40, R21, +INF , P2 ;  /* 0x7f80000015287808 */ /* 0x000fc80001000000 */
[C---:B------:R-:W-:Y:S02]  /*5bf0*/  FSETP.GEU.AND P2, PT, R77.reuse, R40, PT ;  /* 0x000000284d00720b */ /* 0x040fe40003f4e000 */
[----:B------:R-:W-:-:S11]  /*5c00*/  FSETP.NAN.AND P3, PT, R77, R77, PT ;  /* 0x0000004d4d00720b */ /* 0x000fd60003f68000 */
[----:B------:R-:W-:Y:S02]  /*5c10*/  @P2 FSEL R77, R77, R40, P3 ;  /* 0x000000284d4d2208 */ /* 0x000fe40001800000 */
[----:B------:R-:W-:-:S04]  /*5c20*/  PLOP3.LUT P2, PT, PT, PT, UP3, 0x40, 0x0 ;  /* 0x000000000000781c */ /* 0x000fc80003f4e838 */
[----:B------:R-:W-:-:S04]  /*5c30*/  FSEL R41, R21, -INF , P2 ;  /* 0xff80000015297808 */ /* 0x000fc80001000000 */
[C---:B------:R-:W-:Y:S02]  /*5c40*/  FSETP.GT.AND P2, PT, R20.reuse, R41, PT ;  /* 0x000000291400720b */ /* 0x040fe40003f44000 */
[----:B------:R-:W-:Y:S01]  /*5c50*/  FSETP.NAN.AND P3, PT, R20, R20, PT ;  /* 0x000000141400720b */ /* 0x000fe20003f68000 */
[----:B------:R-:W-:-:S10]  /*5c60*/  FFMA R52, R76, R43, R75 ;  /* 0x0000002b4c347223 */ /* 0x000fd4000000004b */
[----:B------:R-:W-:Y:S02]  /*5c70*/  @!P2 FSEL R20, R20, R41, P3 ;  /* 0x000000291414a208 */ /* 0x000fe40001800000 */
        /* <DEDUP_REMOVED lines=8> */
[----:B------:R-:W-:-:S11]  /*5d00*/  FSETP.NAN.AND P3, PT, R20, R20, PT ;  /* 0x000000141400720b */ /* 0x000fd60003f68000 */
[----:B------:R-:W-:Y:S02]  /*5d10*/  @!P2 FSEL R20, R20, R41, P3 ;  /* 0x000000291414a208 */ /* 0x000fe40001800000 */
[----:B------:R-:W0:Y:S01]  /*5d20*/  LDS.128 R40, [R107.X4+0x10] ;  /* 0x000010006b287984 */ /* 0x000e220000004c00 */
[----:B------:R-:W-:Y:S02]  /*5d30*/  PLOP3.LUT P2, PT, PT, PT, UP3, 0x40, 0x0 ;  /* 0x000000000000781c */ /* 0x000fe40003f4e838 */
[----:B------:R-:W-:Y:S01]  /*5d40*/  FSETP.NAN.AND P3, PT, R77, R77, PT ;  /* 0x0000004d4d00720b */ /* 0x000fe20003f68000 */
[----:B0-----:R-:W-:-:S05]  /*5d50*/  FFMA R56, R74, R40, R84 ;  /* 0x000000284a387223 */ /* 0x001fca0000000054 */
[----:B------:R-:W-:-:S04]  /*5d60*/  FSEL R40, R56, +INF , P2 ;  /* 0x7f80000038287808 */ /* 0x000fc80001000000 */
[----:B------:R-:W-:-:S13]  /*5d70*/  FSETP.GEU.AND P2, PT, R77, R40, PT ;  /* 0x000000284d00720b */ /* 0x000fda0003f4e000 */
        /* <DEDUP_REMOVED lines=40> */
[----:B------:R-:W-:Y:S02]  /*6000*/  ISETP.LT.AND P3, PT, R115, 0x1010, !P4 ;  /* 0x000010107300780c */ /* 0x000fe40006761270 */
[----:B------:R-:W-:Y:S01]  /*6010*/  FSETP.NAN.AND P5, PT, R77, R77, PT ;  /* 0x0000004d4d00720b */ /* 0x000fe20003fa8000 */
[----:B0-----:R-:W-:-:S05]  /*6020*/  FFMA R60, R14, R40, R13 ;  /* 0x000000280e3c7223 */ /* 0x001fca000000000d */
[----:B------:R-:W-:-:S04]  /*6030*/  FSEL R40, R60, +INF , P3 ;  /* 0x7f8000003c287808 */ /* 0x000fc80001800000 */
[----:B------:R-:W-:Y:S02]  /*6040*/  FSETP.GEU.AND P2, PT, R77, R40, PT ;  /* 0x000000284d00720b */ /* 0x000fe40003f4e000 */
[----:B------:R-:W-:Y:S01]  /*6050*/  FSEL R45, R60, -INF , P3 ;  /* 0xff8000003c2d7808 */ /* 0x000fe20001800000 */
[----:B------:R-:W-:-:S10]  /*6060*/  FFMA R61, R97, R41, R15 ;  /* 0x00000029613d7223 */ /* 0x000fd4000000000f */
[----:B------:R-:W-:Y:S02]  /*6070*/  @P2 FSEL R77, R77, R40, P5 ;  /* 0x000000284d4d2208 */ /* 0x000fe40002800000 */
[C---:B------:R-:W-:Y:S02]  /*6080*/  FSETP.GT.AND P2, PT, R20.reuse, R45, PT ;  /* 0x0000002d1400720b */ /* 0x040fe40003f44000 */
[----:B------:R-:W-:Y:S02]  /*6090*/  FSETP.NAN.AND P5, PT, R20, R20, PT ;  /* 0x000000141400720b */ /* 0x000fe40003fa8000 */
[----:B------:R-:W-:-:S09]  /*60a0*/  FSEL R40, R61, +INF , P3 ;  /* 0x7f8000003d287808 */ /* 0x000fd20001800000 */
[----:B------:R-:W-:Y:S02]  /*60b0*/  @!P2 FSEL R20, R20, R45, P5 ;  /* 0x0000002d1414a208 */ /* 0x000fe40002800000 */
[C---:B------:R-:W-:Y:S02]  /*60c0*/  FSETP.GEU.AND P2, PT, R77.reuse, R40, PT ;  /* 0x000000284d00720b */ /* 0x040fe40003f4e000 */
[----:B------:R-:W-:Y:S02]  /*60d0*/  FSETP.NAN.AND P5, PT, R77, R77, PT ;  /* 0x0000004d4d00720b */ /* 0x000fe40003fa8000 */
[----:B------:R-:W-:Y:S01]  /*60e0*/  FSEL R41, R61, -INF , P3 ;  /* 0xff8000003d297808 */ /* 0x000fe20001800000 */
[----:B------:R-:W-:-:S08]  /*60f0*/  FFMA R62, R17, R42, R22 ;  /* 0x0000002a113e7223 */ /* 0x000fd00000000016 */
        /* <DEDUP_REMOVED lines=15> */
[----:B------:R-:W-:-:S11]  /*61f0*/  FSETP.NAN.AND P5, PT, R77, R77, PT ;  /* 0x0000004d4d00720b */ /* 0x000fd60003fa8000 */
[----:B------:R-:W-:Y:S02]  /*6200*/  @P2 FSEL R77, R77, R40, P5 ;  /* 0x000000284d4d2208 */ /* 0x000fe40002800000 */
[----:B------:R-:W0:Y:S02]  /*6210*/  LDS.128 R40, [R107.X4+0x2010] ;  /* 0x002010006b287984 */ /* 0x000e240000004c00 */
[----:B------:R-:W-:Y:S01]  /*6220*/  FSETP.NAN.AND P5, PT, R77, R77, PT ;  /* 0x0000004d4d00720b */ /* 0x000fe20003fa8000 */
[----:B0-----:R-:W-:-:S05]  /*6230*/  FFMA R64, R18, R40, R48 ;  /* 0x0000002812407223 */ /* 0x001fca0000000030 */
[----:B------:R-:W-:-:S04]  /*6240*/  FSEL R40, R64, +INF , P3 ;  /* 0x7f80000040287808 */ /* 0x000fc80001800000 */
[----:B------:R-:W-:Y:S01]  /*6250*/  FSETP.GEU.AND P2, PT, R77, R40, PT ;  /* 0x000000284d00720b */ /* 0x000fe20003f4e000 */
[----:B------:R-:W-:-:S12]  /*6260*/  FFMA R65, R95, R41, R49 ;  /* 0x000000295f417223 */ /* 0x000fd80000000031 */
[----:B------:R-:W-:Y:S02]  /*6270*/  @P2 FSEL R77, R77, R40, P5 ;  /* 0x000000284d4d2208 */ /* 0x000fe40002800000 */
[----:B------:R-:W-:-:S04]  /*6280*/  FSEL R40, R65, +INF , P3 ;  /* 0x7f80000041287808 */ /* 0x000fc80001800000 */
[----:B------:R-:W-:Y:S01]  /*6290*/  FSETP.GEU.AND P2, PT, R77, R40, PT ;  /* 0x000000284d00720b */ /* 0x000fe20003f4e000 */
[----:B------:R-:W-:Y:S01]  /*62a0*/  FFMA R66, R19, R42, R50 ;  /* 0x0000002a13427223 */ /* 0x000fe20000000032 */
[----:B------:R-:W-:-:S11]  /*62b0*/  FSETP.NAN.AND P5, PT, R77, R77, PT ;  /* 0x0000004d4d00720b */ /* 0x000fd60003fa8000 */
[----:B------:R-:W-:Y:S02]  /*62c0*/  @P2 FSEL R77, R77, R40, P5 ;  /* 0x000000284d4d2208 */ /* 0x000fe40002800000 */
[----:B------:R-:W-:-:S04]  /*62d0*/  FSEL R40, R66, +INF , P3 ;  /* 0x7f80000042287808 */ /* 0x000fc80001800000 */
[C---:B------:R-:W-:Y:S01]  /*62e0*/  FSETP.GEU.AND P2, PT, R77.reuse, R40, PT ;  /* 0x000000284d00720b */ /* 0x040fe20003f4e000 */
[----:B------:R-:W-:Y:S01]  /*62f0*/  FFMA R67, R94, R43, R51 ;  /* 0x0000002b5e437223 */ /* 0x000fe20000000033 */
[----:B------:R-:W-:-:S11]  /*6300*/  FSETP.NAN.AND P5, PT, R77, R77, PT ;  /* 0x0000004d4d00720b */ /* 0x000fd60003fa8000 */
[----:B------:R-:W-:Y:S02]  /*6310*/  @P2 FSEL R77, R77, R40, P5 ;  /* 0x000000284d4d2208 */ /* 0x000fe40002800000 */
        /* <DEDUP_REMOVED lines=34> */
[----:B------:R-:W-:Y:S02]  /*6540*/  FSETP.NAN.AND P5, PT, R77, R77, PT ;  /* 0x0000004d4d00720b */ /* 0x000fe40003fa8000 */
[----:B------:R-:W-:-:S09]  /*6550*/  FSEL R41, R67, -INF , P3 ;  /* 0xff80000043297808 */ /* 0x000fd20001800000 */
[----:B------:R-:W-:Y:S02]  /*6560*/  @P2 FSEL R77, R77, R40, P5 ;  /* 0x000000284d4d2208 */ /* 0x000fe40002800000 */
[C---:B------:R-:W-:Y:S02]  /*6570*/  FSETP.GT.AND P2, PT, R20.reuse, R41, PT ;  /* 0x000000291400720b */ /* 0x040fe40003f44000 */
[----:B------:R-:W-:Y:S01]  /*6580*/  FSETP.NAN.AND P5, PT, R20, R20, PT ;  /* 0x000000141400720b */ /* 0x000fe20003fa8000 */
[----:B------:R-:W-:-:S10]  /*6590*/  IMAD.MOV.U32 R68, RZ, RZ, R77 ;  /* 0x000000ffff447224 */ /* 0x000fd400078e004d */
[----:B------:R-:W-:Y:S02]  /*65a0*/  @!P2 FSEL R20, R20, R41, P5 ;  /* 0x000000291414a208 */ /* 0x000fe40002800000 */
[----:B------:R-:W0:Y:S01]  /*65b0*/  SHFL.BFLY PT, R41, R68, 0x1, 0x1f ;  /* 0x0c201f0044297f89 */ /* 0x000e2200000e0000 */
[----:B------:R-:W-:Y:S02]  /*65c0*/  IMAD.MOV.U32 R80, RZ, RZ, 0x39aaaaab ;  /* 0x39aaaaabff507424 */ /* 0x000fe400078e00ff */
[----:B------:R-:W-:Y:S01]  /*65d0*/  IMAD.U32 R47, R39, 0x10000, RZ ;  /* 0x00010000272f7824 */ /* 0x000fe200078e00ff */
[----:B------:R-:W-:Y:S01]  /*65e0*/  FSETP.NAN.AND P5, PT, R68, R68, PT ;  /* 0x000000444400720b */ /* 0x000fe20003fa8000 */
[----:B------:R-:W-:Y:S02]  /*65f0*/  FFMA R119, R119, R80, 9.9999999747524270788e-07 ;  /* 0x358637bd77777423 */ /* 0x000fe40000000050 */
[----:B------:R-:W-:Y:S01]  /*6600*/  FADD R46, -R72, R47 ;  /* 0x0000002f482e7221 */ /* 0x000fe20000000100 */
[----:B------:R-:W-:Y:S01]  /*6610*/  PRMT R71, R35, 0x7632, R71 ;  /* 0x0000763223477816 */ /* 0x000fe20000000047 */
[----:B------:R-:W1:Y:S01]  /*6620*/  MUFU.RSQ R47, R119 ;  /* 0x00000077002f7308 */ /* 0x000e620000001400 */
[----:B0-----:R-:W-:-:S02]  /*6630*/  FSETP.GEU.AND P2, PT, R68, R41, PT ;  /* 0x000000294400720b */ /* 0x001fc40003f4e000 */
[----:B------:R-:W-:Y:S02]  /*6640*/  PRMT R45, R34, 0x7632, R45 ;  /* 0x00007632222d7816 */ /* 0x000fe4000000002d */
[----:B------:R-:W-:Y:S02]  /*6650*/  PRMT R81, R39, 0x7632, R81 ;  /* 0x0000763227517816 */ /* 0x000fe40000000051 */
[----:B------:R-:W-:Y:S02]  /*6660*/  PRMT R83, R38, 0x7632, R83 ;  /* 0x0000763226537816 */ /* 0x000fe40000000053 */
[----:B------:R-:W-:Y:S02]  /*6670*/  PRMT R79, R37, 0x7632, R79 ;  /* 0x00007632254f7816 */ /* 0x000fe4000000004f */
[----:B------:R-:W-:-:S03]  /*6680*/  PRMT R77, R36, 0x7632, R77 ;  /* 0x00007632244d7816 */ /* 0x000fc6000000004d */
[----:B------:R-:W-:Y:S01]  /*6690*/  @P2 SEL R68, R68, R41, P5 ;  /* 0x0000002944442207 */ /* 0x000fe20002800000 */
[----:B------:R-:W-:Y:S02]  /*66a0*/  IMAD.U32 R41, R35, 0x10000, RZ ;  /* 0x0001000023297824 */ /* 0x000fe400078e00ff */
[----:B------:R-:W-:Y:S01]  /*66b0*/  IMAD.U32 R35, R34, 0x10000, RZ ;  /* 0x0001000022237824 */ /* 0x000fe200078e00ff */
[----:B------:R-:W-:Y:S02]  /*66c0*/  PRMT R34, R33, 0x7632, R34 ;  /* 0x0000763221227816 */ /* 0x000fe40000000022 */
[C---:B------:R-:W-:Y:S01]  /*66d0*/  PRMT R42, R32.reuse, 0x7632, R42 ;  /* 0x00007632202a7816 */ /* 0x040fe2000000002a */
[----:B------:R-:W-:Y:S02]  /*66e0*/  IMAD.U32 R115, R37, 0x10000, RZ ;  /* 0x0001000025737824 */ /* 0x000fe400078e00ff */
[----:B------:R-:W-:Y:S02]  /*66f0*/  IMAD.U32 R33, R33, 0x10000, RZ ;  /* 0x0001000021217824 */ /* 0x000fe400078e00ff */
[----:B------:R-:W-:-:S02]  /*6700*/  IMAD.U32 R43, R32, 0x10000, RZ ;  /* 0x00010000202b7824 */ /* 0x000fc400078e00ff */
[----:B------:R-:W-:Y:S02]  /*6710*/  IMAD.U32 R99, R38, 0x10000, RZ ;  /* 0x0001000026637824 */ /* 0x000fe400078e00ff */
[----:B------:R-:W-:Y:S02]  /*6720*/  IMAD.U32 R40, R36, 0x10000, RZ ;  /* 0x0001000024287824 */ /* 0x000fe400078e00ff */
[----:B------:R-:W-:Y:S02]  /*6730*/  IMAD.U32 R71, R71, 0x10000, RZ ;  /* 0x0001000047477824 */ /* 0x000fe400078e00ff */
[----:B------:R-:W-:Y:S02]  /*6740*/  IMAD.U32 R45, R45, 0x10000, RZ ;  /* 0x000100002d2d7824 */ /* 0x000fe400078e00ff */
[----:B------:R-:W-:Y:S02]  /*6750*/  IMAD.U32 R37, R34, 0x10000, RZ ;  /* 0x0001000022257824 */ /* 0x000fe400078e00ff */
[----:B------:R-:W-:-:S02]  /*6760*/  IMAD.U32 R81, R81, 0x10000, RZ ;  /* 0x0001000051517824 */ /* 0x000fc400078e00ff */
[----:B------:R-:W-:Y:S02]  /*6770*/  IMAD.U32 R83, R83, 0x10000, RZ ;  /* 0x0001000053537824 */ /* 0x000fe400078e00ff */
[----:B------:R-:W-:Y:S02]  /*6780*/  IMAD.U32 R79, R79, 0x10000, RZ ;  /* 0x000100004f4f7824 */ /* 0x000fe400078e00ff */
[----:B------:R-:W-:Y:S02]  /*6790*/  IMAD.U32 R77, R77, 0x10000, RZ ;  /* 0x000100004d4d7824 */ /* 0x000fe400078e00ff */
[----:B------:R-:W-:Y:S01]  /*67a0*/  IMAD.U32 R39, R42, 0x10000, RZ ;  /* 0x000100002a277824 */ /* 0x000fe200078e00ff */
[C---:B------:R-:W-:Y:S01]  /*67b0*/  FADD R36, -R72.reuse, R35 ;  /* 0x0000002348247221 */ /* 0x040fe20000000100 */
        /* <DEDUP_REMOVED lines=14> */
[C---:B-1----:R-:W-:Y:S01]  /*68a0*/  FMUL R32, R47.reuse, R32 ;  /* 0x000000202f207220 */ /* 0x042fe20000400000 */
[C---:B------:R-:W-:Y:S01]  /*68b0*/  FMUL R37, R47.reuse, R45 ;  /* 0x0000002d2f257220 */ /* 0x040fe20000400000 */
        /* <DEDUP_REMOVED lines=14> */
[----:B------:R-:W-:Y:S01]  /*69a0*/  FMUL R47, R47, R70 ;  /* 0x000000462f2f7220 */ /* 0x000fe20000400000 */
[----:B------:R-:W-:Y:S04]  /*69b0*/  STS.128 [R114.X4], R32 ;  /* 0x0000002072007388 */ /* 0x000fe80000004c00 */
[----:B------:R-:W-:Y:S04]  /*69c0*/  STS.128 [R114.X4+0x10], R36 ;  /* 0x0000102472007388 */ /* 0x000fe80000004c00 */
[----:B------:R-:W-:Y:S04]  /*69d0*/  STS.128 [R114.X4+0x20], R40 ;  /* 0x0000202872007388 */ /* 0x000fe80000004c00 */
[----:B------:R-:W-:Y:S04]  /*69e0*/  STS.128 [R114.X4+0x30], R44 ;  /* 0x0000302c72007388 */ /* 0x000fe80000004c00 */
[----:B------:R-:W-:Y:S06]  /*69f0*/  BAR.SYNC.DEFER_BLOCKING 0x0 ;  /* 0x0000000000007b1d */ /* 0x000fec0000010000 */
[----:B------:R-:W0:Y:S01]  /*6a00*/  LDS.128 R32, [R107.X4] ;  /* 0x000000006b207984 */ /* 0x000e220000004c00 */
[----:B------:R-:W-:-:S04]  /*6a10*/  UIADD3 UR6, UR5, 0x2, URZ ;  /* 0x0000000205067890 */ /* 0x000fc8000fffe03f */
[----:B------:R-:W-:-:S06]  /*6a20*/  UISETP.GE.AND UP2, UPT, UR6, 0x1010, UPT ;  /* 0x000010100600788c */ /* 0x000fcc000bf46270 */
[----:B------:R-:W-:Y:S01]  /*6a30*/  PLOP3.LUT P2, PT, PT, PT, UP2, 0x40, 0x0 ;  /* 0x000000000000781c */ /* 0x000fe20003f4e828 */
[----:B0-----:R-:W-:Y:S01]  /*6a40*/  FFMA R40, R105, R32, R106 ;  /* 0x0000002069287223 */ /* 0x001fe2000000006a */
[----:B------:R-:W-:-:S04]  /*6a50*/  FFMA R42, R103, R33, R102 ;  /* 0x00000021672a7223 */ /* 0x000fc80000000066 */
[----:B------:R-:W-:Y:S02]  /*6a60*/  FSEL R83, R40, +INF , P2 ;  /* 0x7f80000028537808 */ /* 0x000fe40001000000 */
[----:B------:R-:W-:-:S04]  /*6a70*/  PLOP3.LUT P2, PT, PT, PT, UP2, 0x40, 0x0 ;  /* 0x000000000000781c */ /* 0x000fc80003f4e828 */
[----:B------:R-:W-:-:S04]  /*6a80*/  FSEL R32, R42, +INF , P2 ;  /* 0x7f8000002a207808 */ /* 0x000fc80001000000 */
[C---:B------:R-:W-:Y:S02]  /*6a90*/  FSETP.GEU.AND P2, PT, R83.reuse, R32, PT ;  /* 0x000000205300720b */ /* 0x040fe40003f4e000 */
[----:B------:R-:W-:-:S11]  /*6aa0*/  FSETP.NAN.AND P5, PT, R83, R83, PT ;  /* 0x000000535300720b */ /* 0x000fd60003fa8000 */
[----:B------:R-:W-:Y:S02]  /*6ab0*/  @P2 FSEL R83, R83, R32, P5 ;  /* 0x0000002053532208 */ /* 0x000fe40002800000 */
[----:B------:R-:W-:-:S04]  /*6ac0*/  PLOP3.LUT P2, PT, PT, PT, UP2, 0x40, 0x0 ;  /* 0x000000000000781c */ /* 0x000fc80003f4e828 */
[----:B------:R-:W-:Y:S02]  /*6ad0*/  FSEL R41, R40, -INF , P2 ;  /* 0xff80000028297808 */ /* 0x000fe40001000000 */
        /* <DEDUP_REMOVED lines=73> */
[----:B------:R-:W-:-:S05]  /*6f70*/  IMAD.U32 R36, RZ, RZ, UR6 ;  /* 0x00000006ff247e24 */ /* 0x000fca000f8e00ff */
[----:B------:R-:W-:Y:S02]  /*6f80*/  ISETP.LT.AND P2, PT, R36, 0x1010, !P4 ;  /* 0x000010102400780c */ /* 0x000fe40006741270 */
[----:B------:R-:W-:Y:S01]  /*6f90*/  FSETP.NAN.AND P6, PT, R83, R83, PT ;  /* 0x000000535300720b */ /* 0x000fe20003fc8000 */
[----:B0-----:R-:W-:-:S05]  /*6fa0*/  FFMA R71, R14, R32, R13 ;  /* 0x000000200e477223 */ /* 0x001fca000000000d */
[----:B------:R-:W-:-:S04]  /*6fb0*/  FSEL R32, R71, +INF , P2 ;  /* 0x7f80000047207808 */ /* 0x000fc80001000000 */
[----:B------:R-:W-:-:S13]  /*6fc0*/  FSETP.GEU.AND P5, PT, R83, R32, PT ;  /* 0x000000205300720b */ /* 0x000fda0003fae000 */
[----:B------:R-:W-:Y:S02]  /*6fd0*/  @P5 FSEL R83, R83, R32, P6 ;  /* 0x0000002053535208 */ /* 0x000fe40003000000 */
[----:B------:R-:W-:-:S04]  /*6fe0*/  FSEL R32, R71, -INF , P2 ;  /* 0xff80000047207808 */ /* 0x000fc80001000000 */
[----:B------:R-:W-:Y:S01]  /*6ff0*/  FSETP.GT.AND P5, PT, R41, R32, PT ;  /* 0x000000202900720b */ /* 0x000fe20003fa4000 */
[----:B------:R-:W-:Y:S01]  /*7000*/  FFMA R72, R97, R33, R15 ;  /* 0x0000002161487223 */ /* 0x000fe2000000000f */
[----:B------:R-:W-:-:S11]  /*7010*/  FSETP.NAN.AND P6, PT, R41, R41, PT ;  /* 0x000000292900720b */ /* 0x000fd60003fc8000 */
[----:B------:R-:W-:Y:S02]  /*7020*/  @!P5 FSEL R41, R41, R32, P6 ;  /* 0x000000202929d208 */ /* 0x000fe40003000000 */
[----:B------:R-:W-:-:S04]  /*7030*/  FSEL R32, R72, +INF , P2 ;  /* 0x7f80000048207808 */ /* 0x000fc80001000000 */
[C---:B------:R-:W-:Y:S02]  /*7040*/  FSETP.GEU.AND P5, PT, R83.reuse, R32, PT ;  /* 0x000000205300720b */ /* 0x040fe40003fae000 */
[----:B------:R-:W-:-:S11]  /*7050*/  FSETP.NAN.AND P6, PT, R83, R83, PT ;  /* 0x000000535300720b */ /* 0x000fd60003fc8000 */
[----:B------:R-:W-:Y:S02]  /*7060*/  @P5 FSEL R83, R83, R32, P6 ;  /* 0x0000002053535208 */ /* 0x000fe40003000000 */
[----:B------:R-:W-:-:S04]  /*7070*/  FSEL R32, R72, -INF , P2 ;  /* 0xff80000048207808 */ /* 0x000fc80001000000 */
[----:B------:R-:W-:Y:S01]  /*7080*/  FSETP.GT.AND P5, PT, R41, R32, PT ;  /* 0x000000202900720b */ /* 0x000fe20003fa4000 */
[----:B------:R-:W-:Y:S01]  /*7090*/  FFMA R77, R17, R34, R22 ;  /* 0x00000022114d7223 */ /* 0x000fe20000000016 */
[----:B------:R-:W-:-:S11]  /*70a0*/  FSETP.NAN.AND P6, PT, R41, R41, PT ;  /* 0x000000292900720b */ /* 0x000fd60003fc8000 */
[----:B------:R-:W-:Y:S02]  /*70b0*/  @!P5 FSEL R41, R41, R32, P6 ;  /* 0x000000202929d208 */ /* 0x000fe40003000000 */
        /* <DEDUP_REMOVED lines=30> */
[----:B------:R-:W-:-:S04]  /*72a0*/  FSEL R32, R77, -INF , P2 ;  /* 0xff8000004d207808 */ /* 0x000fc80001000000 */
[C---:B------:R-:W-:Y:S02]  /*72b0*/  FSETP.GT.AND P5, PT, R41.reuse, R32, PT ;  /* 0x000000202900720b */ /* 0x040fe40003fa4000 */
[----:B------:R-:W-:-:S11]  /*72c0*/  FSETP.NAN.AND P6, PT, R41, R41, PT ;  /* 0x000000292900720b */ /* 0x000fd60003fc8000 */
[----:B------:R-:W-:Y:S02]  /*72d0*/  @!P5 FSEL R41, R41, R32, P6 ;  /* 0x000000202929d208 */ /* 0x000fe40003000000 */
[----:B------:R-:W0:Y:S01]  /*72e0*/  SHFL.BFLY PT, R32, R83, 0x10, 0x1f ;  /* 0x0e001f0053207f89 */ /* 0x000e2200000e0000 */
[C---:B------:R-:W-:Y:S02]  /*72f0*/  FSETP.NAN.AND P6, PT, R83.reuse, R83, PT ;  /* 0x000000535300720b */ /* 0x040fe40003fc8000 */
[----:B0-----:R-:W-:-:S13]  /*7300*/  FSETP.GEU.AND P5, PT, R83, R32, PT ;  /* 0x000000205300720b */ /* 0x001fda0003fae000 */
        /* <DEDUP_REMOVED lines=30> */
[----:B------:R-:W-:Y:S01]  /*74f0*/  FSETP.NAN.AND P6, PT, R83, R83, PT ;  /* 0x000000535300720b */ /* 0x000fe20003fc8000 */
[C---:B------:R-:W-:Y:S01]  /*7500*/  IMAD.U32 R38, R31.reuse, 0x10000, RZ ;  /* 0x000100001f267824 */ /* 0x040fe200078e00ff */
[----:B------:R-:W-:Y:S02]  /*7510*/  PRMT R33, R31, 0x7632, R33 ;  /* 0x000076321f217816 */ /* 0x000fe40000000021 */
[C---:B------:R-:W-:Y:S01]  /*7520*/  PRMT R31, R30.reuse, 0x7632, R31 ;  /* 0x000076321e1f7816 */ /* 0x040fe2000000001f */
[----:B------:R-:W-:Y:S01]  /*7530*/  IMAD.U32 R30, R30, 0x10000, RZ ;  /* 0x000100001e1e7824 */ /* 0x000fe200078e00ff */
[C---:B------:R-:W-:Y:S01]  /*7540*/  PRMT R115, R29.reuse, 0x7632, R115 ;  /* 0x000076321d737816 */ /* 0x040fe20000000073 */
[----:B------:R-:W-:Y:S01]  /*7550*/  IMAD.U32 R39, R29, 0x10000, RZ ;  /* 0x000100001d277824 */ /* 0x000fe200078e00ff */
[C---:B----4-:R-:W-:Y:S01]  /*7560*/  PRMT R98, R27.reuse, 0x7632, R98 ;  /* 0x000076321b627816 */ /* 0x050fe20000000062 */
[----:B------:R-:W-:Y:S01]  /*7570*/  IMAD.U32 R99, R27, 0x10000, RZ ;  /* 0x000100001b637824 */ /* 0x000fe200078e00ff */
[----:B------:R-:W-:-:S02]  /*7580*/  PRMT R29, R28, 0x7632, R29 ;  /* 0x000076321c1d7816 */ /* 0x000fc4000000001d */
[----:B0-----:R-:W-:Y:S02]  /*7590*/  FSETP.GEU.AND P5, PT, R83, R32, PT ;  /* 0x000000205300720b */ /* 0x001fe40003fae000 */
[----:B------:R-:W-:Y:S02]  /*75a0*/  PRMT R37, R26, 0x7632, R37 ;  /* 0x000076321a257816 */ /* 0x000fe40000000025 */
[C---:B------:R-:W-:Y:S02]  /*75b0*/  PRMT R35, R25.reuse, 0x7632, R35 ;  /* 0x0000763219237816 */ /* 0x040fe40000000023 */
[----:B------:R-:W-:Y:S01]  /*75c0*/  PRMT R27, R24, 0x7632, R27 ;  /* 0x00007632181b7816 */ /* 0x000fe2000000001b */
[----:B------:R-:W-:Y:S02]  /*75d0*/  IMAD.MOV.U32 R119, RZ, RZ, 0x39aaaaab ;  /* 0x39aaaaabff777424 */ /* 0x000fe400078e00ff */
[----:B------:R-:W-:-:S04]  /*75e0*/  IMAD.U32 R34, R25, 0x10000, RZ ;  /* 0x0001000019227824 */ /* 0x000fc800078e00ff */
[----:B------:R-:W-:Y:S01]  /*75f0*/  @P5 SEL R83, R83, R32, P6 ;  /* 0x0000002053535207 */ /* 0x000fe20003000000 */
[----:B------:R-:W-:Y:S01]  /*7600*/  IMAD.U32 R32, R24, 0x10000, RZ ;  /* 0x0001000018207824 */ /* 0x000fe200078e00ff */
[C---:B------:R-:W-:Y:S01]  /*7610*/  FADD R24, -R16.reuse, R30 ;  /* 0x0000001e10187221 */ /* 0x040fe20000000100 */
[----:B------:R-:W-:Y:S01]  /*7620*/  FADD R30, -R16, R39 ;  /* 0x00000027101e7221 */ /* 0x000fe20000000100 */
[----:B------:R-:W-:Y:S02]  /*7630*/  IMAD.U32 R33, R33, 0x10000, RZ ;  /* 0x0001000021217824 */ /* 0x000fe400078e00ff */
[----:B------:R-:W-:Y:S02]  /*7640*/  IMAD.U32 R25, R31, 0x10000, RZ ;  /* 0x000100001f197824 */ /* 0x000fe400078e00ff */
[----:B------:R-:W-:Y:S01]  /*7650*/  IMAD.U32 R39, R98, 0x10000, RZ ;  /* 0x0001000062277824 */ /* 0x000fe200078e00ff */
[----:B------:R-:W-:Y:S01]  /*7660*/  FFMA R121, R121, R119, 9.9999999747524270788e-07 ;  /* 0x358637bd79797423 */ /* 0x000fe20000000077 */
[----:B------:R-:W-:-:S02]  /*7670*/  IMAD.U32 R28, R28, 0x10000, RZ ;  /* 0x000100001c1c7824 */ /* 0x000fc400078e00ff */
[----:B------:R-:W-:Y:S02]  /*7680*/  IMAD.U32 R36, R26, 0x10000, RZ ;  /* 0x000100001a247824 */ /* 0x000fe400078e00ff */
[----:B------:R-:W-:Y:S02]  /*7690*/  IMAD.U32 R31, R115, 0x10000, RZ ;  /* 0x00010000731f7824 */ /* 0x000fe400078e00ff */
        /* <DEDUP_REMOVED lines=17> */
[----:B------:R-:W-:-:S02]  /*77b0*/  FADD R28, -R16, R28 ;  /* 0x0000001c101c7221 */ /* 0x000fc40000000100 */
[----:B------:R-:W0:Y:S02]  /*77c0*/  MUFU.RSQ R16, R121 ;  /* 0x0000007900107308 */ /* 0x000e240000001400 */
[C---:B0-----:R-:W-:Y:S01]  /*77d0*/  FMUL R26, R16.reuse, R26 ;  /* 0x0000001a101a7220 */ /* 0x041fe20000400000 */
        /* <DEDUP_REMOVED lines=108> */
[----:B------:R-:W-:Y:S01]  /*7ea0*/  FSETP.NAN.AND P6, PT, R16, R16, PT ;  /* 0x000000101000720b */ /* 0x000fe20003fc8000 */
[----:B0-----:R-:W-:Y:S01]  /*7eb0*/  FFMA R13, R14, R8, R13 ;  /* 0x000000080e0d7223 */ /* 0x001fe2000000000d */
[----:B------:R-:W-:-:S05]  /*7ec0*/  IMAD.U32 R8, RZ, RZ, UR6 ;  /* 0x00000006ff087e24 */ /* 0x000fca000f8e00ff */
[----:B------:R-:W-:-:S04]  /*7ed0*/  ISETP.LT.AND P4, PT, R8, 0x1010, !P4 ;  /* 0x000010100800780c */ /* 0x000fc80006781270 */
[----:B------:R-:W-:-:S04]  /*7ee0*/  FSEL R25, R13, +INF , P4 ;  /* 0x7f8000000d197808 */ /* 0x000fc80002000000 */
[----:B------:R-:W-:Y:S01]  /*7ef0*/  FSETP.GEU.AND P5, PT, R16, R25, PT ;  /* 0x000000191000720b */ /* 0x000fe20003fae000 */
[----:B------:R-:W-:-:S12]  /*7f00*/  FFMA R97, R97, R9, R15 ;  /* 0x0000000961617223 */ /* 0x000fd8000000000f */
[----:B------:R-:W-:Y:S02]  /*7f10*/  @P5 FSEL R16, R16, R25, P6 ;  /* 0x0000001910105208 */ /* 0x000fe40003000000 */
[----:B------:R-:W-:-:S04]  /*7f20*/  FSEL R25, R13, -INF , P4 ;  /* 0xff8000000d197808 */ /* 0x000fc80002000000 */
[C---:B------:R-:W-:Y:S02]  /*7f30*/  FSETP.GT.AND P5, PT, R28.reuse, R25, PT ;  /* 0x000000191c00720b */ /* 0x040fe40003fa4000 */
[----:B------:R-:W-:Y:S02]  /*7f40*/  FSETP.NAN.AND P6, PT, R28, R28, PT ;  /* 0x0000001c1c00720b */ /* 0x000fe40003fc8000 */
[----:B------:R-:W-:-:S09]  /*7f50*/  FSEL R9, R97, +INF , P4 ;  /* 0x7f80000061097808 */ /* 0x000fd20002000000 */
[----:B------:R-:W-:Y:S02]  /*7f60*/  @!P5 FSEL R28, R28, R25, P6 ;  /* 0x000000191c1cd208 */ /* 0x000fe40003000000 */
[C---:B------:R-:W-:Y:S01]  /*7f70*/  FSETP.GEU.AND P5, PT, R16.reuse, R9, PT ;  /* 0x000000091000720b */ /* 0x040fe20003fae000 */
[----:B------:R-:W-:Y:S01]  /*7f80*/  FFMA R22, R17, R10, R22 ;  /* 0x0000000a11167223 */ /* 0x000fe20000000016 */
[----:B------:R-:W-:-:S11]  /*7f90*/  FSETP.NAN.AND P6, PT, R16, R16, PT ;  /* 0x000000101000720b */ /* 0x000fd60003fc8000 */
[----:B------:R-:W-:Y:S02]  /*7fa0*/  @P5 FSEL R16, R16, R9, P6 ;  /* 0x0000000910105208 */ /* 0x000fe40003000000 */
[----:B------:R-:W-:-:S04]  /*7fb0*/  FSEL R9, R22, +INF , P4 ;  /* 0x7f80000016097808 */ /* 0x000fc80002000000 */
[----:B------:R-:W-:Y:S01]  /*7fc0*/  FSETP.GEU.AND P5, PT, R16, R9, PT ;  /* 0x000000091000720b */ /* 0x000fe20003fae000 */
        /* <DEDUP_REMOVED lines=12> */
[----:B------:R-:W-:-:S05]  /*8090*/  FFMA R49, R95, R9, R49 ;  /* 0x000000095f317223 */ /* 0x000fca0000000031 */
[----:B------:R-:W-:-:S07]  /*80a0*/  FSEL R9, R49, +INF , P4 ;  /* 0x7f80000031097808 */ /* 0x000fce0002000000 */
[----:B------:R-:W-:-:S04]  /*80b0*/  @P5 FSEL R16, R16, R15, P6 ;  /* 0x0000000f10105208 */ /* 0x000fc80003000000 */
        /* <DEDUP_REMOVED lines=44> */
[----:B------:R-:W-:-:S05]  /*8380*/  @P5 FSEL R16, R16, R9, P6 ;  /* 0x0000000910105208 */ /* 0x000fca0003000000 */
[----:B------:R-:W-:-:S05]  /*8390*/  IMAD.MOV.U32 R31, RZ, RZ, R16 ;  /* 0x000000ffff1f7224 */ /* 0x000fca00078e0010 */
[----:B------:R-:W0:Y:S01]  /*83a0*/  SHFL.BFLY PT, R8, R31, 0x1, 0x1f ;  /* 0x0c201f001f087f89 */ /* 0x000e2200000e0000 */
[----:B------:R-:W-:-:S04]  /*83b0*/  FSEL R9, R49, -INF , P4 ;  /* 0xff80000031097808 */ /* 0x000fc80002000000 */
[C---:B------:R-:W-:Y:S02]  /*83c0*/  FSETP.GT.AND P5, PT, R28.reuse, R9, PT ;  /* 0x000000091c00720b */ /* 0x040fe40003fa4000 */
[----:B------:R-:W-:-:S11]  /*83d0*/  FSETP.NAN.AND P6, PT, R28, R28, PT ;  /* 0x0000001c1c00720b */ /* 0x000fd60003fc8000 */
[----:B------:R-:W-:Y:S02]  /*83e0*/  @!P5 FSEL R28, R28, R9, P6 ;  /* 0x000000091c1cd208 */ /* 0x000fe40003000000 */
[C---:B0-----:R-:W-:Y:S02]  /*83f0*/  FSETP.GEU.AND P5, PT, R31.reuse, R8, PT ;  /* 0x000000081f00720b */ /* 0x041fe40003fae000 */
[----:B------:R-:W-:Y:S02]  /*8400*/  FSETP.NAN.AND P6, PT, R31, R31, PT ;  /* 0x0000001f1f00720b */ /* 0x000fe40003fc8000 */
[----:B------:R-:W-:-:S09]  /*8410*/  LOP3.LUT R17, R107, UR4, RZ, 0xfc, !PT ;  /* 0x000000046b117c12 */ /* 0x000fd2000f8efcff */
[----:B------:R-:W-:Y:S02]  /*8420*/  @P5 SEL R31, R31, R8, P6 ;  /* 0x000000081f1f5207 */ /* 0x000fe40003000000 */
[----:B------:R-:W-:Y:S01]  /*8430*/  PLOP3.LUT P5, PT, PT, PT, UP0, 0x80, 0x0 ;  /* 0x000000000000781c */ /* 0x000fe20003faf008 */
[----:B------:R-:W-:Y:S01]  /*8440*/  IMAD.WIDE R14, R17, R4, c[0x0][0x178] ;  /* 0x00005e00110e7625 */ /* 0x000fe200078e0204 */
[----:B------:R-:W-:Y:S02]  /*8450*/  F2FP.BF16.PACK_AB R8, R112, R113 ;  /* 0x000000717008723e */ /* 0x000fe400000010ff */
[----:B------:R-:W-:Y:S02]  /*8460*/  F2FP.BF16.PACK_AB R9, R110, R111 ;  /* 0x0000006f6e09723e */ /* 0x000fe400000010ff */
[----:B------:R-:W-:Y:S02]  /*8470*/  F2FP.BF16.PACK_AB R10, R108, R109 ;  /* 0x0000006d6c0a723e */ /* 0x000fe400000010ff */
[----:B------:R-:W-:-:S05]  /*8480*/  F2FP.BF16.PACK_AB R11, R90, R93 ;  /* 0x0000005d5a0b723e */ /* 0x000fca00000010ff */
[----:B------:R0:W-:Y:S01]  /*8490*/  @!P5 STG.E.128 [R14.64], R8 ;  /* 0x000000080e00d986 */ /* 0x0001e2000c101d0a */
[----:B------:R-:W-:Y:S02]  /*84a0*/  F2FP.BF16.PACK_AB R16, R88, R89 ;  /* 0x000000595810723e */ /* 0x000fe400000010ff */
[----:B------:R-:W-:Y:S02]  /*84b0*/  F2FP.BF16.PACK_AB R18, R53, R69 ;  /* 0x000000453512723e */ /* 0x000fe400000010ff */
[----:B------:R-:W-:Y:S02]  /*84c0*/  F2FP.BF16.PACK_AB R19, R55, R54 ;  /* 0x000000363713723e */ /* 0x000fe400000010ff */
[----:B------:R-:W-:Y:S02]  /*84d0*/  IADD3 R33, R107, UR8, RZ ;  /* 0x000000086b217c10 */ /* 0x000fe4000fffe0ff */
[----:B0-----:R-:W-:-:S04]  /*84e0*/  LEA R8, P5, R17, c[0x0][0x178], 0x1 ;  /* 0x00005e0011087a11 */ /* 0x001fc800078a08ff */
[----:B------:R-:W-:Y:S02]  /*84f0*/  LEA.HI.X R9, R17, c[0x0][0x17c], R118, 0x1, P5 ;  /* 0x00005f0011097a11 */ /* 0x000fe400028f0c76 */
[----:B------:R-:W-:-:S05]  /*8500*/  F2FP.BF16.PACK_AB R17, R86, R87 ;  /* 0x000000575611723e */ /* 0x000fca00000010ff */
[----:B------:R0:W-:Y:S01]  /*8510*/  @P1 STG.E.128 [R8.64+0x1000], R16 ;  /* 0x0010001008001986 */ /* 0x0001e2000c101d0a */
[----:B------:R-:W-:Y:S02]  /*8520*/  PLOP3.LUT P1, PT, PT, PT, UP3, 0x80, 0x0 ;  /* 0x000000000000781c */ /* 0x000fe40003f2f038 */
[----:B------:R-:W-:Y:S02]  /*8530*/  IADD3 R11, R33, -0x1800, RZ ;  /* 0xffffe800210b7810 */ /* 0x000fe40007ffe0ff */
[----:B------:R-:W-:Y:S02]  /*8540*/  F2FP.BF16.PACK_AB R24, R91, R92 ;  /* 0x0000005c5b18723e */ /* 0x000fe400000010ff */
[----:B------:R-:W-:Y:S02]  /*8550*/  F2FP.BF16.PACK_AB R25, R52, R21 ;  /* 0x000000153419723e */ /* 0x000fe400000010ff */
[----:B------:R-:W-:Y:S02]  /*8560*/  F2FP.BF16.PACK_AB R26, R57, R56 ;  /* 0x00000038391a723e */ /* 0x000fe400000010ff */
[----:B------:R-:W-:-:S02]  /*8570*/  F2FP.BF16.PACK_AB R27, R59, R58 ;  /* 0x0000003a3b1b723e */ /* 0x000fc400000010ff */
[----:B------:R-:W-:Y:S01]  /*8580*/  IADD3 R21, R116, UR8, RZ ;  /* 0x0000000874157c10 */ /* 0x000fe2000fffe0ff */
[----:B0-----:R-:W-:-:S03]  /*8590*/  IMAD.WIDE R8, R11, R4, c[0x0][0x178] ;  /* 0x00005e000b087625 */ /* 0x001fc600078e0204 */
[----:B------:R-:W-:Y:S02]  /*85a0*/  IADD3 R15, R21, -0x1800, RZ ;  /* 0xffffe800150f7810 */ /* 0x000fe40007ffe0ff */
[----:B------:R0:W-:Y:S01]  /*85b0*/  @!P1 STG.E.128 [R8.64], R24 ;  /* 0x0000001808009986 */ /* 0x0001e2000c101d0a */
[----:B------:R-:W-:Y:S02]  /*85c0*/  PLOP3.LUT P1, PT, PT, PT, UP2, 0x80, 0x0 ;  /* 0x000000000000781c */ /* 0x000fe40003f2f028 */
[----:B------:R-:W-:Y:S02]  /*85d0*/  LOP3.LUT R107, R107, UR7, RZ, 0xfc, !PT ;  /* 0x000000076b6b7c12 */ /* 0x000fe4000f8efcff */
[----:B------:R-:W-:Y:S01]  /*85e0*/  F2FP.BF16.PACK_AB R60, R61, R60 ;  /* 0x0000003c3d3c723e */ /* 0x000fe200000010ff */
[----:B------:R-:W-:Y:S01]  /*85f0*/  IMAD.WIDE R14, R15, R4, c[0x0][0x178] ;  /* 0x00005e000f0e7625 */ /* 0x000fe200078e0204 */
[----:B------:R-:W-:Y:S02]  /*8600*/  F2FP.BF16.PACK_AB R61, R63, R62 ;  /* 0x0000003e3f3d723e */ /* 0x000fe400000010ff */
[----:B------:R-:W-:-:S02]  /*8610*/  F2FP.BF16.PACK_AB R62, R65, R64 ;  /* 0x00000040413e723e */ /* 0x000fc400000010ff */
[----:B------:R-:W-:Y:S02]  /*8620*/  F2FP.BF16.PACK_AB R63, R67, R66 ;  /* 0x00000042433f723e */ /* 0x000fe400000010ff */
[----:B------:R-:W-:Y:S02]  /*8630*/  F2FP.BF16.PACK_AB R10, R46, R45 ;  /* 0x0000002d2e0a723e */ /* 0x000fe400000010ff */
[----:B------:R-:W-:Y:S02]  /*8640*/  F2FP.BF16.PACK_AB R11, R70, R47 ;  /* 0x0000002f460b723e */ /* 0x000fe400000010ff */
[----:B0-----:R-:W-:Y:S01]  /*8650*/  F2FP.BF16.PACK_AB R8, R42, R40 ;  /* 0x000000282a08723e */ /* 0x001fe200000010ff */
[----:B------:R-:W-:Y:S01]  /*8660*/  IMAD.WIDE R24, R107, R4, c[0x0][0x178] ;  /* 0x00005e006b187625 */ /* 0x000fe200078e0204 */
[----:B------:R-:W-:Y:S01]  /*8670*/  F2FP.BF16.PACK_AB R9, R44, R43 ;  /* 0x0000002b2c09723e */ /* 0x000fe200000010ff */
[----:B------:R0:W-:Y:S04]  /*8680*/  @P3 STG.E.128 [R14.64], R60 ;  /* 0x0000003c0e003986 */ /* 0x0001e8000c101d0a */
[----:B------:R1:W-:Y:S01]  /*8690*/  @!P1 STG.E.128 [R24.64], R8 ;  /* 0x0000000818009986 */ /* 0x0003e2000c101d0a */
[----:B------:R-:W-:-:S03]  /*86a0*/  PLOP3.LUT P1, PT, PT, PT, UP1, 0x80, 0x0 ;  /* 0x000000000000781c */ /* 0x000fc60003f2f018 */
[----:B------:R-:W2:Y:S01]  /*86b0*/  S2R R119, SR_TID.X ;  /* 0x0000000000777919 */ /* 0x000ea20000002100 */
[----:B------:R-:W-:Y:S02]  /*86c0*/  F2FP.BF16.PACK_AB R77, R78, R77 ;  /* 0x0000004d4e4d723e */ /* 0x000fe400000010ff */
[----:B------:R-:W-:Y:S02]  /*86d0*/  F2FP.BF16.PACK_AB R78, R80, R79 ;  /* 0x0000004f504e723e */ /* 0x000fe400000010ff */
[----:B------:R-:W-:Y:S02]  /*86e0*/  F2FP.BF16.PACK_AB R76, R72, R71 ;  /* 0x00000047484c723e */ /* 0x000fe400000010ff */
[----:B0-----:R-:W-:Y:S02]  /*86f0*/  IADD3 R15, R116, UR7, RZ ;  /* 0x00000007740f7c10 */ /* 0x001fe4000fffe0ff */
[----:B------:R-:W-:Y:S02]  /*8700*/  F2FP.BF16.PACK_AB R79, R82, R81 ;  /* 0x00000051524f723e */ /* 0x000fe400000010ff */
[----:B-1----:R-:W-:Y:S01]  /*8710*/  F2FP.BF16.PACK_AB R9, R23, R22 ;  /* 0x000000161709723e */ /* 0x002fe200000010ff */
[----:B------:R-:W-:Y:S01]  /*8720*/  IMAD.WIDE R14, R15, R4, c[0x0][0x178] ;  /* 0x00005e000f0e7625 */ /* 0x000fe200078e0204 */
[----:B------:R-:W-:-:S02]  /*8730*/  F2FP.BF16.PACK_AB R16, R102, R105 ;  /* 0x000000696610723e */ /* 0x000fc400000010ff */
[----:B------:R-:W-:Y:S01]  /*8740*/  F2FP.BF16.PACK_AB R17, R75, R100 ;  /* 0x000000644b11723e */ /* 0x000fe200000010ff */
[----:B------:R-:W-:Y:S01]  /*8750*/  IMAD.WIDE R22, R33, R4, c[0x0][0x178] ;  /* 0x00005e0021167625 */ /* 0x000fe200078e0204 */
[----:B------:R-:W-:Y:S02]  /*8760*/  F2FP.BF16.PACK_AB R18, R73, R74 ;  /* 0x0000004a4912723e */ /* 0x000fe400000010ff */
[----:B------:R-:W-:Y:S01]  /*8770*/  F2FP.BF16.PACK_AB R19, R30, R29 ;  /* 0x0000001d1e13723e */ /* 0x000fe200000010ff */
[----:B------:R-:W-:Y:S01]  /*8780*/  IMAD.WIDE R24, R21, R4, c[0x0][0x178] ;  /* 0x00005e0015187625 */ /* 0x000fe200078e0204 */
[----:B------:R-:W-:Y:S02]  /*8790*/  F2FP.BF16.PACK_AB R8, R97, R13 ;  /* 0x0000000d6108723e */ /* 0x000fe400000010ff */
[----:B------:R-:W-:Y:S02]  /*87a0*/  F2FP.BF16.PACK_AB R10, R49, R48 ;  /* 0x00000030310a723e */ /* 0x000fe400000010ff */
[----:B------:R-:W-:Y:S01]  /*87b0*/  F2FP.BF16.PACK_AB R11, R51, R50 ;  /* 0x00000032330b723e */ /* 0x000fe200000010ff */
[----:B------:R-:W-:Y:S04]  /*87c0*/  @P2 STG.E.128 [R14.64], R76 ;  /* 0x0000004c0e002986 */ /* 0x000fe8000c101d0a */
[----:B------:R-:W-:Y:S04]  /*87d0*/  @!P1 STG.E.128 [R22.64], R16 ;  /* 0x0000001016009986 */ /* 0x000fe8000c101d0a */
[----:B------:R-:W-:Y:S01]  /*87e0*/  @P4 STG.E.128 [R24.64], R8 ;  /* 0x0000000818004986 */ /* 0x000fe2000c101d0a */
[----:B--2---:R-:W-:-:S03]  /*87f0*/  LOP3.LUT P5, RZ, R119, 0x1f, RZ, 0xc0, !PT ;  /* 0x0000001f77ff7812 */ /* 0x004fc600078ac0ff */
[----:B------:R-:W-:Y:S01]  /*8800*/  BAR.SYNC.DEFER_BLOCKING 0x0 ;  /* 0x0000000000007b1d */ /* 0x000fe20000010000 */
[----:B------:R-:W-:-:S04]  /*8810*/  FSEL R13, R50, -INF , P4 ;  /* 0xff800000320d7808 */ /* 0x000fc80002000000 */
[----:B------:R-:W-:-:S05]  /*8820*/  FSETP.GT.AND P1, PT, R28, R13, PT ;  /* 0x0000000d1c00720b */ /* 0x000fca0003f24000 */
[----:B------:R-:W-:Y:S04]  /*8830*/  @!P5 STS [R125], R7 ;  /* 0x000000077d00d388 */ /* 0x000fe80000000800 */
[----:B------:R-:W-:Y:S04]  /*8840*/  @!P5 STS [R125+0x20], R68 ;  /* 0x000020447d00d388 */ /* 0x000fe80000000800 */
[----:B------:R-:W-:Y:S04]  /*8850*/  @!P5 STS [R125+0x40], R83 ;  /* 0x000040537d00d388 */ /* 0x000fe80000000800 */
[----:B------:R-:W-:Y:S01]  /*8860*/  @!P5 STS [R125+0x60], R31 ;  /* 0x0000601f7d00d388 */ /* 0x000fe20000000800 */
[----:B------:R-:W-:-:S03]  /*8870*/  ISETP.GE.AND P5, PT, R119, 0x20, PT ;  /* 0x000000207700780c */ /* 0x000fc60003fa6270 */
[----:B------:R-:W-:Y:S01]  /*8880*/  BAR.SYNC.DEFER_BLOCKING 0x0 ;  /* 0x0000000000007b1d */ /* 0x000fe20000010000 */
[----:B------:R-:W-:Y:S02]  /*8890*/  FSEL R82, R82, -INF , P2 ;  /* 0xff80000052527808 */ /* 0x000fe40001000000 */
[----:B------:R-:W-:-:S04]  /*88a0*/  FSETP.NAN.AND P2, PT, R28, R28, PT ;  /* 0x0000001c1c00720b */ /* 0x000fc80003f48000 */
[----:B------:R-:W-:Y:S02]  /*88b0*/  @!P1 FSEL R28, R28, R13, P2 ;  /* 0x0000000d1c1c9208 */ /* 0x000fe40001000000 */
[----:B------:R-:W-:Y:S01]  /*88c0*/  FSETP.GT.AND P1, PT, R41, R82, PT ;  /* 0x000000522900720b */ /* 0x000fe20003f24000 */
[----:B------:R-:W0:Y:S01]  /*88d0*/  SHFL.BFLY PT, R7, R12, 0x10, 0x1f ;  /* 0x0e001f000c077f89 */ /* 0x000e2200000e0000 */
[----:B------:R-:W-:-:S03]  /*88e0*/  FSEL R51, R51, -INF , P4 ;  /* 0xff80000033337808 */ /* 0x000fc60002000000 */
[----:B------:R-:W-:Y:S01]  /*88f0*/  @!P5 LDS R104, [R119.X4] ;  /* 0x000000007768d984 */ /* 0x000fe20000004800 */
[C---:B------:R-:W-:Y:S02]  /*8900*/  FSETP.GT.AND P2, PT, R28.reuse, R51, PT ;  /* 0x000000331c00720b */ /* 0x040fe40003f44000 */
[C---:B------:R-:W-:Y:S01]  /*8910*/  FSETP.NAN.AND P3, PT, R41.reuse, R41, PT ;  /* 0x000000292900720b */ /* 0x040fe20003f68000 */
[----:B------:R-:W1:Y:S04]  /*8920*/  SHFL.BFLY PT, R9, R20, 0x10, 0x1f ;  /* 0x0e001f0014097f89 */ /* 0x000e6800000e0000 */
[----:B------:R-:W-:Y:S02]  /*8930*/  @!P1 FSEL R41, R41, R82, P3 ;  /* 0x0000005229299208 */ /* 0x000fe40001800000 */
[----:B------:R-:W-:-:S02]  /*8940*/  FSETP.NAN.AND P1, PT, R28, R28, PT ;  /* 0x0000001c1c00720b */ /* 0x000fc40003f28000 */
[----:B------:R-:W-:Y:S01]  /*8950*/  FSETP.NAN.AND P3, PT, R12, R12, PT ;  /* 0x0000000c0c00720b */ /* 0x000fe20003f68000 */
[----:B------:R-:W2:Y:S01]  /*8960*/  SHFL.BFLY PT, R8, R41, 0x10, 0x1f ;  /* 0x0e001f0029087f89 */ /* 0x000ea200000e0000 */
[----:B------:R-:W-:Y:S02]  /*8970*/  @!P2 FSEL R28, R28, R51, P1 ;  /* 0x000000331c1ca208 */ /* 0x000fe40000800000 */
[----:B------:R-:W-:Y:S02]  /*8980*/  FSETP.NAN.AND P1, PT, R20, R20, PT ;  /* 0x000000141400720b */ /* 0x000fe40003f28000 */
[CC--:B0-----:R-:W-:Y:S01]  /*8990*/  FSETP.GT.AND P2, PT, R12.reuse, R7.reuse, PT ;  /* 0x000000070c00720b */ /* 0x0c1fe20003f44000 */
[----:B------:R-:W0:Y:S06]  /*89a0*/  SHFL.BFLY PT, R13, R28, 0x10, 0x1f ;  /* 0x0e001f001c0d7f89 */ /* 0x000e2c00000e0000 */
[----:B------:R-:W-:-:S02]  /*89b0*/  @!P3 FSEL R12, R12, R7, P2 ;  /* 0x000000070c0cb208 */ /* 0x000fc40001000000 */
[----:B------:R-:W-:Y:S02]  /*89c0*/  FSETP.NAN.AND P2, PT, R41, R41, PT ;  /* 0x000000292900720b */ /* 0x000fe40003f48000 */
[----:B-1----:R-:W-:-:S04]  /*89d0*/  FSETP.GT.AND P3, PT, R20, R9, PT ;  /* 0x000000091400720b */ /* 0x002fc80003f64000 */
[----:B------:R-:W-:Y:S02]  /*89e0*/  @!P1 FSEL R20, R20, R9, P3 ;  /* 0x0000000914149208 */ /* 0x000fe40001800000 */
[----:B------:R-:W1:Y:S04]  /*89f0*/  SHFL.BFLY PT, R9, R12, 0x8, 0x1f ;  /* 0x0d001f000c097f89 */ /* 0x000e6800000e0000 */
[----:B------:R-:W3:Y:S01]  /*8a00*/  SHFL.BFLY PT, R7, R104, 0x4, 0x1f ;  /* 0x0c801f0068077f89 */ /* 0x000ee200000e0000 */
[----:B------:R-:W-:Y:S02]  /*8a10*/  FSETP.NAN.AND P1, PT, R28, R28, PT ;  /* 0x0000001c1c00720b */ /* 0x000fe40003f28000 */
[CC--:B--2---:R-:W-:Y:S01]  /*8a20*/  FSETP.GT.AND P3, PT, R41.reuse, R8.reuse, PT ;  /* 0x000000082900720b */ /* 0x0c4fe20003f64000 */
[----:B------:R-:W2:Y:S03]  /*8a30*/  SHFL.BFLY PT, R11, R20, 0x8, 0x1f ;  /* 0x0d001f00140b7f89 */ /* 0x000ea600000e0000 */
[----:B------:R-:W-:-:S02]  /*8a40*/  @!P2 FSEL R41, R41, R8, P3 ;  /* 0x000000082929a208 */ /* 0x000fc40001800000 */
[----:B0-----:R-:W-:-:S03]  /*8a50*/  FSETP.GT.AND P2, PT, R28, R13, PT ;  /* 0x0000000d1c00720b */ /* 0x001fc60003f44000 */
[----:B------:R-:W0:Y:S02]  /*8a60*/  SHFL.BFLY PT, R10, R41, 0x8, 0x1f ;  /* 0x0d001f00290a7f89 */ /* 0x000e2400000e0000 */
[----:B------:R-:W-:Y:S02]  /*8a70*/  @!P1 FSEL R28, R28, R13, P2 ;  /* 0x0000000d1c1c9208 */ /* 0x000fe40001000000 */
[----:B------:R-:W-:Y:S02]  /*8a80*/  FSETP.NAN.AND P3, PT, R104, R104, PT ;  /* 0x000000686800720b */ /* 0x000fe40003f68000 */
[----:B-1----:R-:W-:Y:S02]  /*8a90*/  FSETP.GT.AND P2, PT, R12, R9, PT ;  /* 0x000000090c00720b */ /* 0x002fe40003f44000 */
[----:B---3--:R-:W-:-:S04]  /*8aa0*/  FSETP.GEU.AND P1, PT, R104, R7, PT ;  /* 0x000000076800720b */ /* 0x008fc80003f2e000 */
[C---:B------:R-:W-:Y:S01]  /*8ab0*/  FSEL R7, R104.reuse, R7, !P1 ;  /* 0x0000000768077208 */ /* 0x040fe20004800000 */
[----:B------:R-:W1:Y:S03]  /*8ac0*/  SHFL.BFLY PT, R13, R28, 0x8, 0x1f ;  /* 0x0d001f001c0d7f89 */ /* 0x000e6600000e0000 */
[----:B------:R-:W-:Y:S02]  /*8ad0*/  FSEL R7, R104, R7, P3 ;  /* 0x0000000768077208 */ /* 0x000fe40001800000 */
[----:B--2---:R-:W-:Y:S02]  /*8ae0*/  FSETP.GT.AND P1, PT, R20, R11, PT ;  /* 0x0000000b1400720b */ /* 0x004fe40003f24000 */
[C---:B------:R-:W-:Y:S01]  /*8af0*/  FSETP.NAN.AND P3, PT, R12.reuse, R12, PT ;  /* 0x0000000c0c00720b */ /* 0x040fe20003f68000 */
[----:B------:R-:W2:Y:S03]  /*8b00*/  SHFL.BFLY PT, R8, R7, 0x2, 0x1f ;  /* 0x0c401f0007087f89 */ /* 0x000ea600000e0000 */
[----:B------:R-:W-:-:S02]  /*8b10*/  @!P2 FSEL R12, R12, R9, P3 ;  /* 0x000000090c0ca208 */ /* 0x000fc40001800000 */
[C---:B0-----:R-:W-:Y:S02]  /*8b20*/  FSETP.GT.AND P2, PT, R41.reuse, R10, PT ;  /* 0x0000000a2900720b */ /* 0x041fe40003f44000 */
[C---:B------:R-:W-:Y:S01]  /*8b30*/  FSETP.NAN.AND P3, PT, R20.reuse, R20, PT ;  /* 0x000000141400720b */ /* 0x040fe20003f68000 */
[----:B------:R-:W0:Y:S03]  /*8b40*/  SHFL.BFLY PT, R9, R12, 0x4, 0x1f ;  /* 0x0c801f000c097f89 */ /* 0x000e2600000e0000 */
[----:B------:R-:W-:Y:S02]  /*8b50*/  @!P1 FSEL R20, R20, R11, P3 ;  /* 0x0000000b14149208 */ /* 0x000fe40001800000 */
[C---:B------:R-:W-:Y:S02]  /*8b60*/  FSETP.NAN.AND P3, PT, R41.reuse, R41, PT ;  /* 0x000000292900720b */ /* 0x040fe40003f68000 */
[----:B-1----:R-:W-:Y:S01]  /*8b70*/  FSETP.GT.AND P1, PT, R28, R13, PT ;  /* 0x0000000d1c00720b */ /* 0x002fe20003f24000 */
[----:B------:R-:W1:Y:S02]  /*8b80*/  SHFL.BFLY PT, R11, R20, 0x4, 0x1f ;  /* 0x0c801f00140b7f89 */ /* 0x000e6400000e0000 */
[----:B------:R-:W-:-:S05]  /*8b90*/  @!P2 FSEL R41, R41, R10, P3 ;  /* 0x0000000a2929a208 */ /* 0x000fca0001800000 */
[----:B------:R-:W3:Y:S01]  /*8ba0*/  SHFL.BFLY PT, R10, R41, 0x4, 0x1f ;  /* 0x0c801f00290a7f89 */ /* 0x000ee200000e0000 */
[----:B--2---:R-:W-:Y:S02]  /*8bb0*/  FSETP.GEU.AND P3, PT, R7, R8, PT ;  /* 0x000000080700720b */ /* 0x004fe40003f6e000 */
[----:B------:R-:W-:-:S04]  /*8bc0*/  FSETP.NAN.AND P2, PT, R28, R28, PT ;  /* 0x0000001c1c00720b */ /* 0x000fc80003f48000 */
[----:B------:R-:W-:Y:S02]  /*8bd0*/  @!P1 FSEL R28, R28, R13, P2 ;  /* 0x0000000d1c1c9208 */ /* 0x000fe40001000000 */
[C---:B------:R-:W-:Y:S02]  /*8be0*/  FSETP.NAN.AND P1, PT, R7.reuse, R7, PT ;  /* 0x000000070700720b */ /* 0x040fe40003f28000 */
[C---:B0-----:R-:W-:Y:S01]  /*8bf0*/  FSETP.GT.AND P2, PT, R12.reuse, R9, PT ;  /* 0x000000090c00720b */ /* 0x041fe20003f44000 */
[----:B------:R-:W0:Y:S02]  /*8c00*/  SHFL.BFLY PT, R13, R28, 0x4, 0x1f ;  /* 0x0c801f001c0d7f89 */ /* 0x000e2400000e0000 */
[----:B------:R-:W-:Y:S02]  /*8c10*/  @P3 FSEL R7, R7, R8, P1 ;  /* 0x0000000807073208 */ /* 0x000fe40000800000 */
[----:B------:R-:W-:Y:S02]  /*8c20*/  FSETP.NAN.AND P3, PT, R12, R12, PT ;  /* 0x0000000c0c00720b */ /* 0x000fe40003f68000 */
[----:B-1----:R-:W-:Y:S01]  /*8c30*/  FSETP.GT.AND P1, PT, R20, R11, PT ;  /* 0x0000000b1400720b */ /* 0x002fe20003f24000 */
[----:B------:R-:W1:Y:S05]  /*8c40*/  SHFL.BFLY PT, R8, R7, 0x1, 0x1f ;  /* 0x0c201f0007087f89 */ /* 0x000e6a00000e0000 */
[----:B------:R-:W-:-:S02]  /*8c50*/  @!P2 FSEL R12, R12, R9, P3 ;  /* 0x000000090c0ca208 */ /* 0x000fc40001800000 */
[C---:B---3--:R-:W-:Y:S02]  /*8c60*/  FSETP.GT.AND P2, PT, R41.reuse, R10, PT ;  /* 0x0000000a2900720b */ /* 0x048fe40003f44000 */
[C---:B------:R-:W-:Y:S01]  /*8c70*/  FSETP.NAN.AND P3, PT, R20.reuse, R20, PT ;  /* 0x000000141400720b */ /* 0x040fe20003f68000 */
[----:B------:R-:W2:Y:S03]  /*8c80*/  SHFL.BFLY PT, R9, R12, 0x2, 0x1f ;  /* 0x0c401f000c097f89 */ /* 0x000ea600000e0000 */
[----:B------:R-:W-:Y:S02]  /*8c90*/  @!P1 FSEL R20, R20, R11, P3 ;  /* 0x0000000b14149208 */ /* 0x000fe40001800000 */
[C---:B------:R-:W-:Y:S02]  /*8ca0*/  FSETP.NAN.AND P3, PT, R41.reuse, R41, PT ;  /* 0x000000292900720b */ /* 0x040fe40003f68000 */
[----:B0-----:R-:W-:Y:S01]  /*8cb0*/  FSETP.GT.AND P1, PT, R28, R13, PT ;  /* 0x0000000d1c00720b */ /* 0x001fe20003f24000 */
[----:B------:R-:W0:Y:S02]  /*8cc0*/  SHFL.BFLY PT, R11, R20, 0x2, 0x1f ;  /* 0x0c401f00140b7f89 */ /* 0x000e2400000e0000 */
[----:B------:R-:W-:-:S02]  /*8cd0*/  @!P2 FSEL R41, R41, R10, P3 ;  /* 0x0000000a2929a208 */ /* 0x000fc40001800000 */
[----:B-1----:R-:W-:-:S03]  /*8ce0*/  FSETP.GEU.AND P3, PT, R7, R8, PT ;  /* 0x000000080700720b */ /* 0x002fc60003f6e000 */
[----:B------:R-:W1:Y:S01]  /*8cf0*/  SHFL.BFLY PT, R10, R41, 0x2, 0x1f ;  /* 0x0c401f00290a7f89 */ /* 0x000e6200000e0000 */
[C---:B------:R-:W-:Y:S02]  /*8d00*/  FSETP.NAN.AND P2, PT, R28.reuse, R28, PT ;  /* 0x0000001c1c00720b */ /* 0x040fe40003f48000 */
[----:B------:R-:W-:Y:S02]  /*8d10*/  ISETP.NE.AND P6, PT, R123, RZ, PT ;  /* 0x000000ff7b00720c */ /* 0x000fe40003fc5270 */
[----:B------:R-:W-:Y:S02]  /*8d20*/  @!P1 FSEL R28, R28, R13, P2 ;  /* 0x0000000d1c1c9208 */ /* 0x000fe40001000000 */
[C---:B------:R-:W-:Y:S02]  /*8d30*/  FSETP.NAN.AND P1, PT, R7.reuse, R7, PT ;  /* 0x000000070700720b */ /* 0x040fe40003f28000 */
[----:B--2---:R-:W-:Y:S02]  /*8d40*/  FSETP.GT.AND P2, PT, R12, R9, PT ;  /* 0x000000090c00720b */ /* 0x004fe40003f44000 */
[----:B------:R-:W-:-:S02]  /*8d50*/  @P3 SEL R7, R7, R8, P1 ;  /* 0x0000000807073207 */ /* 0x000fc40000800000 */
[----:B------:R-:W-:-:S03]  /*8d60*/  FSETP.NAN.AND P3, PT, R12, R12, PT ;  /* 0x0000000c0c00720b */ /* 0x000fc60003f68000 */
[----:B------:R-:W-:Y:S01]  /*8d70*/  @P6 STS [R119.X4], R7 ;  /* 0x0000000777006388 */ /* 0x000fe20000004800 */
[----:B0-----:R-:W-:-:S03]  /*8d80*/  FSETP.GT.AND P1, PT, R20, R11, PT ;  /* 0x0000000b1400720b */ /* 0x001fc60003f24000 */
[----:B------:R-:W-:Y:S02]  /*8d90*/  BAR.SYNC.DEFER_BLOCKING 0x0 ;  /* 0x0000000000007b1d */ /* 0x000fe40000010000 */
[----:B------:R-:W-:Y:S02]  /*8da0*/  @!P2 FSEL R12, R12, R9, P3 ;  /* 0x000000090c0ca208 */ /* 0x000fe40001800000 */
[----:B-1----:R-:W-:Y:S02]  /*8db0*/  FSETP.GT.AND P2, PT, R41, R10, PT ;  /* 0x0000000a2900720b */ /* 0x002fe40003f44000 */
[----:B------:R-:W-:-:S04]  /*8dc0*/  FSETP.NAN.AND P3, PT, R20, R20, PT ;  /* 0x000000141400720b */ /* 0x000fc80003f68000 */
[----:B------:R-:W-:Y:S02]  /*8dd0*/  @!P1 FSEL R20, R20, R11, P3 ;  /* 0x0000000b14149208 */ /* 0x000fe40001800000 */
[----:B------:R-:W-:-:S05]  /*8de0*/  FSETP.NAN.AND P3, PT, R41, R41, PT ;  /* 0x000000292900720b */ /* 0x000fca0003f68000 */
[----:B------:R-:W-:-:S05]  /*8df0*/  @!P2 FSEL R41, R41, R10, P3 ;  /* 0x0000000a2929a208 */ /* 0x000fca0001800000 */
[----:B------:R-:W-:Y:S01]  /*8e00*/  IMAD.MOV.U32 R10, RZ, RZ, R41 ;  /* 0x000000ffff0a7224 */ /* 0x000fe200078e0029 */
[----:B------:R-:W-:Y:S04]  /*8e10*/  LDS R40, [RZ] ;  /* 0x00000000ff287984 */ /* 0x000fe80000000800 */
[----:B------:R-:W-:Y:S04]  /*8e20*/  LDS R41, [0x20] ;  /* 0x00002000ff297984 */ /* 0x000fe80000000800 */
[----:B------:R-:W-:Y:S04]  /*8e30*/  LDS R42, [0x40] ;  /* 0x00004000ff2a7984 */ /* 0x000fe80000000800 */
[----:B------:R-:W-:Y:S04]  /*8e40*/  LDS R43, [0x60] ;  /* 0x00006000ff2b7984 */ /* 0x000fe80000000800 */
[----:B------:R-:W0:Y:S04]  /*8e50*/  SHFL.BFLY PT, R13, R28, 0x2, 0x1f ;  /* 0x0c401f001c0d7f89 */ /* 0x000e2800000e0000 */
[----:B------:R-:W-:Y:S06]  /*8e60*/  BAR.SYNC.DEFER_BLOCKING 0x0 ;  /* 0x0000000000007b1d */ /* 0x000fec0000010000 */
[----:B------:R-:W1:Y:S04]  /*8e70*/  SHFL.BFLY PT, R9, R12, 0x1, 0x1f ;  /* 0x0c201f000c097f89 */ /* 0x000e6800000e0000 */
[----:B------:R-:W2:Y:S01]  /*8e80*/  SHFL.BFLY PT, R11, R20, 0x1, 0x1f ;  /* 0x0c201f00140b7f89 */ /* 0x000ea200000e0000 */
[----:B------:R-:W-:-:S02]  /*8e90*/  FSETP.NAN.AND P2, PT, R28, R28, PT ;  /* 0x0000001c1c00720b */ /* 0x000fc40003f48000 */
[----:B0-----:R-:W-:Y:S01]  /*8ea0*/  FSETP.GT.AND P1, PT, R28, R13, PT ;  /* 0x0000000d1c00720b */ /* 0x001fe20003f24000 */
[----:B------:R-:W-:-:S12]  /*8eb0*/  STS.128 [RZ], R40 ;  /* 0x00000028ff007388 */ /* 0x000fd80000000c00 */
[----:B------:R-:W-:Y:S02]  /*8ec0*/  @!P1 FSEL R28, R28, R13, P2 ;  /* 0x0000000d1c1c9208 */ /* 0x000fe40001000000 */
[----:B------:R-:W0:Y:S04]  /*8ed0*/  SHFL.BFLY PT, R13, R10, 0x1, 0x1f ;  /* 0x0c201f000a0d7f89 */ /* 0x000e2800000e0000 */
[----:B------:R-:W3:Y:S01]  /*8ee0*/  SHFL.BFLY PT, R15, R28, 0x1, 0x1f ;  /* 0x0c201f001c0f7f89 */ /* 0x000ee200000e0000 */
[----:B-1----:R-:W-:Y:S02]  /*8ef0*/  FSETP.GT.AND P2, PT, R12, R9, PT ;  /* 0x000000090c00720b */ /* 0x002fe40003f44000 */
[----:B--2---:R-:W-:Y:S02]  /*8f00*/  FSETP.GT.AND P1, PT, R20, R11, PT ;  /* 0x0000000b1400720b */ /* 0x004fe40003f24000 */
[----:B------:R-:W-:Y:S01]  /*8f10*/  LOP3.LUT R8, R119, 0x3, RZ, 0xc0, !PT ;  /* 0x0000000377087812 */ /* 0x000fe200078ec0ff */
[----:B------:R-:W-:Y:S01]  /*8f20*/  BAR.SYNC.DEFER_BLOCKING 0x0 ;  /* 0x0000000000007b1d */ /* 0x000fe20000010000 */
[----:B------:R-:W-:-:S07]  /*8f30*/  FSETP.NAN.AND P3, PT, R12, R12, PT ;  /* 0x0000000c0c00720b */ /* 0x000fce0003f68000 */
[----:B------:R-:W-:Y:S02]  /*8f40*/  @!P2 SEL R12, R12, R9, P3 ;  /* 0x000000090c0ca207 */ /* 0x000fe40001800000 */
[----:B------:R-:W-:Y:S02]  /*8f50*/  FSETP.NAN.AND P3, PT, R20, R20, PT ;  /* 0x000000141400720b */ /* 0x000fe40003f68000 */
[----:B0-----:R-:W-:Y:S02]  /*8f60*/  FSETP.GT.AND P2, PT, R10, R13, PT ;  /* 0x0000000d0a00720b */ /* 0x001fe40003f44000 */
[----:B------:R-:W-:Y:S01]  /*8f70*/  @!P1 SEL R20, R20, R11, P3 ;  /* 0x0000000b14149207 */ /* 0x000fe20001800000 */
[----:B------:R-:W-:Y:S04]  /*8f80*/  LDS R7, [R8.X4] ;  /* 0x0000000008077984 */ /* 0x000fe80000004800 */
[----:B------:R-:W-:Y:S01]  /*8f90*/  BAR.SYNC.DEFER_BLOCKING 0x0 ;  /* 0x0000000000007b1d */ /* 0x000fe20000010000 */
[----:B---3--:R-:W-:-:S02]  /*8fa0*/  FSETP.GT.AND P1, PT, R28, R15, PT ;  /* 0x0000000f1c00720b */ /* 0x008fc40003f24000 */
[C---:B------:R-:W-:Y:S02]  /*8fb0*/  FSETP.NAN.AND P3, PT, R10.reuse, R10, PT ;  /* 0x0000000a0a00720b */ /* 0x040fe40003f68000 */
[----:B------:R-:W-:Y:S02]  /*8fc0*/  LOP3.LUT P4, RZ, R119, 0x1f, RZ, 0xc0, !PT ;  /* 0x0000001f77ff7812 */ /* 0x000fe4000788c0ff */
[----:B------:R-:W-:Y:S02]  /*8fd0*/  @!P2 SEL R10, R10, R13, P3 ;  /* 0x0000000d0a0aa207 */ /* 0x000fe40001800000 */
[----:B------:R-:W-:-:S05]  /*8fe0*/  FSETP.NAN.AND P2, PT, R28, R28, PT ;  /* 0x0000001c1c00720b */ /* 0x000fca0003f48000 */
[----:B------:R-:W-:-:S04]  /*8ff0*/  @!P1 SEL R28, R28, R15, P2 ;  /* 0x0000000f1c1c9207 */ /* 0x000fc80001000000 */
[----:B------:R-:W-:Y:S04]  /*9000*/  @!P4 STS [R125], R12 ;  /* 0x0000000c7d00c388 */ /* 0x000fe80000000800 */
[----:B------:R-:W-:Y:S04]  /*9010*/  @!P4 STS [R125+0x20], R20 ;  /* 0x000020147d00c388 */ /* 0x000fe80000000800 */
[----:B------:R-:W-:Y:S04]  /*9020*/  @!P4 STS [R125+0x40], R10 ;  /* 0x0000400a7d00c388 */ /* 0x000fe80000000800 */
[----:B------:R-:W-:Y:S04]  /*9030*/  @!P4 STS [R125+0x60], R28 ;  /* 0x0000601c7d00c388 */ /* 0x000fe80000000800 */
[----:B------:R-:W-:Y:S06]  /*9040*/  BAR.SYNC.DEFER_BLOCKING 0x0 ;  /* 0x0000000000007b1d */ /* 0x000fec0000010000 */
[----:B------:R-:W0:Y:S04]  /*9050*/  @!P5 LDS R6, [R119.X4] ;  /* 0x000000007706d984 */ /* 0x000e280000004800 */
[----:B0-----:R-:W0:Y:S01]  /*9060*/  SHFL.BFLY PT, R9, R6, 0x4, 0x1f ;  /* 0x0c801f0006097f89 */ /* 0x001e2200000e0000 */
[----:B------:R-:W-:-:S02]  /*9070*/  FSETP.NAN.AND P2, PT, R6, R6, PT ;  /* 0x000000060600720b */ /* 0x000fc40003f48000 */
[----:B0-----:R-:W-:-:S04]  /*9080*/  FSETP.GT.AND P1, PT, R6, R9, PT ;  /* 0x000000090600720b */ /* 0x001fc80003f24000 */
[----:B------:R-:W-:-:S04]  /*9090*/  FSEL R9, R6, R9, P1 ;  /* 0x0000000906097208 */ /* 0x000fc80000800000 */
[----:B------:R-:W-:-:S05]  /*90a0*/  FSEL R9, R6, R9, P2 ;  /* 0x0000000906097208 */ /* 0x000fca0001000000 */
[----:B------:R-:W0:Y:S01]  /*90b0*/  SHFL.BFLY PT, R12, R9, 0x2, 0x1f ;  /* 0x0c401f00090c7f89 */ /* 0x000e2200000e0000 */
[C---:B------:R-:W-:Y:S02]  /*90c0*/  FSETP.NAN.AND P2, PT, R9.reuse, R9, PT ;  /* 0x000000090900720b */ /* 0x040fe40003f48000 */
[----:B0-----:R-:W-:-:S13]  /*90d0*/  FSETP.GT.AND P1, PT, R9, R12, PT ;  /* 0x0000000c0900720b */ /* 0x001fda0003f24000 */
[----:B------:R-:W-:-:S05]  /*90e0*/  @!P1 FSEL R9, R9, R12, P2 ;  /* 0x0000000c09099208 */ /* 0x000fca0001000000 */
[----:B------:R-:W0:Y:S01]  /*90f0*/  SHFL.BFLY PT, R10, R9, 0x1, 0x1f ;  /* 0x0c201f00090a7f89 */ /* 0x000e2200000e0000 */
[C---:B------:R-:W-:Y:S02]  /*9100*/  FSETP.NAN.AND P2, PT, R9.reuse, R9, PT ;  /* 0x000000090900720b */ /* 0x040fe40003f48000 */
[----:B0-----:R-:W-:-:S13]  /*9110*/  FSETP.GT.AND P1, PT, R9, R10, PT ;  /* 0x0000000a0900720b */ /* 0x001fda0003f24000 */
[----:B------:R-:W-:-:S05]  /*9120*/  @!P1 SEL R9, R9, R10, P2 ;  /* 0x0000000a09099207 */ /* 0x000fca0001000000 */
[----:B------:R-:W-:Y:S04]  /*9130*/  @P6 STS [R119.X4], R9 ;  /* 0x0000000977006388 */ /* 0x000fe80000004800 */
[----:B------:R-:W-:Y:S06]  /*9140*/  BAR.SYNC.DEFER_BLOCKING 0x0 ;  /* 0x0000000000007b1d */ /* 0x000fec0000010000 */
[----:B------:R-:W-:Y:S04]  /*9150*/  LDS R44, [RZ] ;  /* 0x00000000ff2c7984 */ /* 0x000fe80000000800 */
[----:B------:R-:W-:Y:S04]  /*9160*/  LDS R45, [0x20] ;  /* 0x00002000ff2d7984 */ /* 0x000fe80000000800 */
[----:B------:R-:W-:Y:S04]  /*9170*/  LDS R46, [0x40] ;  /* 0x00004000ff2e7984 */ /* 0x000fe80000000800 */
[----:B------:R-:W0:Y:S04]  /*9180*/  LDS R47, [0x60] ;  /* 0x00006000ff2f7984 */ /* 0x000e280000000800 */
[----:B------:R-:W-:Y:S06]  /*9190*/  BAR.SYNC.DEFER_BLOCKING 0x0 ;  /* 0x0000000000007b1d */ /* 0x000fec0000010000 */
[----:B0-----:R-:W-:Y:S04]  /*91a0*/  STS.128 [RZ], R44 ;  /* 0x0000002cff007388 */ /* 0x001fe80000000c00 */
[----:B------:R-:W-:Y:S06]  /*91b0*/  BAR.SYNC.DEFER_BLOCKING 0x0 ;  /* 0x0000000000007b1d */ /* 0x000fec0000010000 */
[----:B------:R-:W0:Y:S01]  /*91c0*/  LDS R8, [R8.X4] ;  /* 0x0000000008087984 */ /* 0x000e220000004800 */
[----:B------:R-:W-:Y:S01]  /*91d0*/  IMAD.U32 R25, RZ, RZ, UR5 ;  /* 0x00000005ff197e24 */ /* 0x000fe2000f8e00ff */
[----:B------:R-:W-:-:S04]  /*91e0*/  LOP3.LUT P1, RZ, R119, 0xfc, RZ, 0xc0, !PT ;  /* 0x000000fc77ff7812 */ /* 0x000fc8000782c0ff */
[----:B------:R-:W-:-:S04]  /*91f0*/  LOP3.LUT R25, R25, 0x3, R119, 0xf8, !PT ;  /* 0x0000000319197812 */ /* 0x000fc800078ef877 */
[C---:B------:R-:W-:Y:S01]  /*9200*/  ISETP.LT.AND P1, PT, R25.reuse, 0x1010, !P1 ;  /* 0x000010101900780c */ /* 0x040fe20004f21270 */
[----:B------:R-:W-:-:S04]  /*9210*/  IMAD.WIDE R12, R25, R4, c[0x0][0x188] ;  /* 0x00006200190c7625 */ /* 0x000fc800078e0204 */
[----:B------:R-:W-:-:S04]  /*9220*/  IMAD.WIDE R14, R25, R4, c[0x0][0x190] ;  /* 0x00006400190e7625 */ /* 0x000fc800078e0204 */
[CC--:B------:R-:W-:Y:S01]  /*9230*/  IMAD.WIDE R16, R25.reuse, R4.reuse, c[0x0][0x198] ;  /* 0x0000660019107625 */ /* 0x0c0fe200078e0204 */
[----:B------:R-:W-:Y:S01]  /*9240*/  CS2R R36, SRZ ;  /* 0x0000000000247805 */ /* 0x000fe2000001ff00 */
[----:B------:R-:W-:Y:S02]  /*9250*/  CS2R R38, SRZ ;  /* 0x0000000000267805 */ /* 0x000fe4000001ff00 */
[----:B------:R-:W-:Y:S01]  /*9260*/  IMAD.WIDE R22, R25, R4, c[0x0][0x1b0] ;  /* 0x00006c0019167625 */ /* 0x000fe200078e0204 */
[----:B0-----:R-:W-:-:S03]  /*9270*/  F2FP.BF16.PACK_AB R26, R8, R7 ;  /* 0x00000007081a723e */ /* 0x001fc600000010ff */
[----:B------:R-:W-:Y:S01]  /*9280*/  IMAD.WIDE R6, R25, R4, c[0x0][0x180] ;  /* 0x0000600019067625 */ /* 0x000fe200078e0204 */
[C---:B------:R-:W-:Y:S02]  /*9290*/  PRMT R19, R26.reuse, 0x7632, R19 ;  /* 0x000076321a137816 */ /* 0x040fe40000000013 */
[C---:B------:R-:W-:Y:S02]  /*92a0*/  PRMT R21, R26.reuse, 0x7610, R21 ;  /* 0x000076101a157816 */ /* 0x040fe40000000015 */
[----:B------:R0:W-:Y:S04]  /*92b0*/  @P1 STG.E.U16 [R6.64], R26 ;  /* 0x0000001a06001986 */ /* 0x0001e8000c10150a */
[----:B------:R1:W-:Y:S01]  /*92c0*/  @P1 STG.E.U16 [R12.64], R19 ;  /* 0x000000130c001986 */ /* 0x0003e2000c10150a */
[----:B------:R-:W-:-:S03]  /*92d0*/  PRMT R27, R26, 0x7632, R27 ;  /* 0x000076321a1b7816 */ /* 0x000fc6000000001b */
[----:B------:R2:W-:Y:S01]  /*92e0*/  @P1 STG.E.U16 [R14.64], R21 ;  /* 0x000000150e001986 */ /* 0x0005e2000c10150a */
[C---:B0-----:R-:W-:Y:S02]  /*92f0*/  PRMT R7, R26.reuse, 0x7632, R7 ;  /* 0x000076321a077816 */ /* 0x041fe40000000007 */
[C---:B------:R-:W-:Y:S01]  /*9300*/  PRMT R28, R26.reuse, 0x7610, R28 ;  /* 0x000076101a1c7816 */ /* 0x040fe2000000001c */
[CC--:B-1----:R-:W-:Y:S02]  /*9310*/  IMAD.WIDE R18, R25.reuse, R4.reuse, c[0x0][0x1a0] ;  /* 0x0000680019127625 */ /* 0x0c2fe400078e0204 */
[----:B------:R0:W-:Y:S01]  /*9320*/  @P1 STG.E.U16 [R16.64], R7 ;  /* 0x0000000710001986 */ /* 0x0001e2000c10150a */
[----:B------:R-:W-:Y:S01]  /*9330*/  PRMT R29, R26, 0x7632, R29 ;  /* 0x000076321a1d7816 */ /* 0x000fe2000000001d */
[----:B--2---:R-:W-:-:S04]  /*9340*/  IMAD.WIDE R20, R25, R4, c[0x0][0x1a8] ;  /* 0x00006a0019147625 */ /* 0x004fc800078e0204 */
[----:B------:R-:W-:Y:S01]  /*9350*/  IMAD.WIDE R24, R25, R4, c[0x0][0x1b8] ;  /* 0x00006e0019187625 */ /* 0x000fe200078e0204 */
[----:B0-----:R-:W-:-:S03]  /*9360*/  PRMT R17, R26, 0x7610, R17 ;  /* 0x000076101a117816 */ /* 0x001fc60000000011 */
[-C--:B------:R-:W-:Y:S01]  /*9370*/  IMAD.WIDE R48, R117, R4.reuse, c[0x0][0x178] ;  /* 0x00005e0075307625 */ /* 0x080fe200078e0204 */
[----:B------:R-:W-:Y:S01]  /*9380*/  CS2R R8, SRZ ;  /* 0x0000000000087805 */ /* 0x000fe2000001ff00 */
[----:B------:R-:W-:Y:S01]  /*9390*/  CS2R R10, SRZ ;  /* 0x00000000000a7805 */ /* 0x000fe2000001ff00 */
[----:B------:R-:W-:Y:S01]  /*93a0*/  @P1 STG.E.U16 [R18.64], R17 ;  /* 0x0000001112001986 */ /* 0x000fe2000c10150a */
[----:B------:R-:W-:-:S03]  /*93b0*/  IMAD.WIDE R6, R2, R4, c[0x0][0x178] ;  /* 0x00005e0002067625 */ /* 0x000fc600078e0204 */
[----:B------:R0:W-:Y:S01]  /*93c0*/  @P1 STG.E.U16 [R20.64], R27 ;  /* 0x0000001b14001986 */ /* 0x0001e2000c10150a */
[----:B------:R-:W-:-:S03]  /*93d0*/  IMAD.SHL.U32 R119, R2, 0x2, RZ ;  /* 0x0000000202777824 */ /* 0x000fc600078e00ff */
[----:B------:R1:W-:Y:S04]  /*93e0*/  @P1 STG.E.U16 [R22.64], R28 ;  /* 0x0000001c16001986 */ /* 0x0003e8000c10150a */
[----:B------:R2:W-:Y:S04]  /*93f0*/  @P1 STG.E.U16 [R24.64], R29 ;  /* 0x0000001d18001986 */ /* 0x0005e8000c10150a */
[----:B------:R-:W3:Y:S01]  /*9400*/  @P0 LDG.E.EF.128 R36, [R48.64] ;  /* 0x0000000a30240981 */ /* 0x000ee2000c0e1d00 */
[----:B------:R-:W-:-:S03]  /*9410*/  IADD3 R26, P1, R119, c[0x0][0x178], RZ ;  /* 0x00005e00771a7a10 */ /* 0x000fc60007f3e0ff */
[----:B------:R4:W5:Y:S01]  /*9420*/  @P0 LDG.E.EF.128 R8, [R6.64] ;  /* 0x0000000a06080981 */ /* 0x000962000c0e1d00 */
[----:B------:R-:W-:Y:S01]  /*9430*/  CS2R R12, SRZ ;  /* 0x00000000000c7805 */ /* 0x000fe2000001ff00 */
[----:B------:R-:W-:Y:S01]  /*9440*/  CS2R R14, SRZ ;  /* 0x00000000000e7805 */ /* 0x000fe2000001ff00 */
[----:B0-----:R-:W-:-:S05]  /*9450*/  IADD3.X R27, R124, c[0x0][0x17c], RZ, P1, !PT ;  /* 0x00005f007c1b7a10 */ /* 0x001fca0000ffe4ff */
[----:B------:R0:W5:Y:S01]  /*9460*/  @P0 LDG.E.EF.128 R12, [R26.64+0x10] ;  /* 0x0000100a1a0c0981 */ /* 0x000162000c0e1d00 */
[----:B------:R-:W-:Y:S01]  /*9470*/  CS2R R20, SRZ ;  /* 0x0000000000147805 */ /* 0x000fe2000001ff00 */
[----:B-1----:R-:W-:Y:S01]  /*9480*/  CS2R R22, SRZ ;  /* 0x0000000000167805 */ /* 0x002fe2000001ff00 */
[----:B----4-:R-:W-:Y:S01]  /*9490*/  IMAD.WIDE R6, R3, R4, c[0x0][0x178] ;  /* 0x00005e0003067625 */ /* 0x010fe200078e0204 */
[----:B------:R-:W-:-:S04]  /*94a0*/  CS2R R16, SRZ ;  /* 0x0000000000107805 */ /* 0x000fc8000001ff00 */
[----:B------:R1:W4:Y:S01]  /*94b0*/  @P0 LDG.E.EF.128 R20, [R6.64] ;  /* 0x0000000a06140981 */ /* 0x000322000c0e1d00 */
[----:B------:R-:W-:Y:S01]  /*94c0*/  CS2R R18, SRZ ;  /* 0x0000000000127805 */ /* 0x000fe2000001ff00 */
[----:B------:R-:W-:Y:S01]  /*94d0*/  IMAD.WIDE R120, R120, R4, c[0x0][0x178] ;  /* 0x00005e0078787625 */ /* 0x000fe200078e0204 */
[----:B--2---:R-:W-:-:S04]  /*94e0*/  CS2R R24, SRZ ;  /* 0x0000000000187805 */ /* 0x004fc8000001ff00 */
[----:B------:R-:W2:Y:S01]  /*94f0*/  @P0 LDG.E.EF.128 R16, [R120.64] ;  /* 0x0000000a78100981 */ /* 0x000ea2000c0e1d00 */
[----:B0-----:R-:W-:Y:S01]  /*9500*/  CS2R R26, SRZ ;  /* 0x00000000001a7805 */ /* 0x001fe2000001ff00 */
[----:B-1----:R-:W-:Y:S01]  /*9510*/  IMAD.WIDE R6, R0, R4, c[0x0][0x178] ;  /* 0x00005e0000067625 */ /* 0x002fe200078e0204 */
[----:B------:R-:W-:-:S04]  /*9520*/  CS2R R28, SRZ ;  /* 0x00000000001c7805 */ /* 0x000fc8000001ff00 */
[----:B------:R0:W2:Y:S01]  /*9530*/  @P0 LDG.E.EF.128 R24, [R6.64] ;  /* 0x0000000a06180981 */ /* 0x0000a2000c0e1d00 */
[----:B------:R-:W-:Y:S01]  /*9540*/  CS2R R30, SRZ ;  /* 0x00000000001e7805 */ /* 0x000fe2000001ff00 */
[----:B------:R-:W-:Y:S01]  /*9550*/  IMAD.WIDE R122, R122, R4, c[0x0][0x178] ;  /* 0x00005e007a7a7625 */ /* 0x000fe200078e0204 */
[----:B------:R-:W-:-:S04]  /*9560*/  CS2R R32, SRZ ;  /* 0x0000000000207805 */ /* 0x000fc8000001ff00 */
[----:B------:R-:W2:Y:S01]  /*9570*/  @P0 LDG.E.EF.128 R28, [R122.64] ;  /* 0x0000000a7a1c0981 */ /* 0x000ea2000c0e1d00 */
[----:B------:R-:W-:Y:S01]  /*9580*/  CS2R R34, SRZ ;  /* 0x0000000000227805 */ /* 0x000fe2000001ff00 */
[----:B0-----:R-:W-:-:S05]  /*9590*/  IMAD.WIDE R6, R5, R4, c[0x0][0x178] ;  /* 0x00005e0005067625 */ /* 0x001fca00078e0204 */
[----:B------:R0:W2:Y:S01]  /*95a0*/  @P0 LDG.E.EF.128 R32, [R6.64] ;  /* 0x0000000a06200981 */ /* 0x0000a2000c0e1d00 */
[----:B------:R-:W-:-:S04]  /*95b0*/  FSETP.GE.AND P1, PT, R40, RZ, PT ;  /* 0x000000ff2800720b */ /* 0x000fc80003f26000 */
[----:B------:R-:W-:-:S05]  /*95c0*/  FSEL R40, R40, RZ, !P1 ;  /* 0x000000ff28287208 */ /* 0x000fca0004800000 */
[----:B------:R-:W-:Y:S01]  /*95d0*/  FADD R40, RZ, -R40 ;  /* 0x80000028ff287221 */ /* 0x000fe20000000000 */
[C---:B------:R-:W-:Y:S02]  /*95e0*/  FSETP.GE.AND P3, PT, R41.reuse, RZ, PT ;  /* 0x000000ff2900720b */ /* 0x040fe40003f66000 */
[----:B------:R-:W-:Y:S02]  /*95f0*/  FSETP.GTU.AND P5, PT, R44, RZ, PT ;  /* 0x000000ff2c00720b */ /* 0x000fe40003fac000 */
[----:B------:R-:W-:Y:S02]  /*9600*/  FSETP.NAN.AND P4, PT, R40, R40, PT ;  /* 0x000000282800720b */ /* 0x000fe40003f88000 */
[----:B------:R-:W-:Y:S02]  /*9610*/  FSETP.GE.AND P2, PT, R42, RZ, PT ;  /* 0x000000ff2a00720b */ /* 0x000fe40003f46000 */
[----:B------:R-:W-:Y:S02]  /*9620*/  FSEL R41, R41, RZ, !P3 ;  /* 0x000000ff29297208 */ /* 0x000fe40005800000 */
[----:B------:R-:W-:-:S02]  /*9630*/  FSETP.GE.AND P1, PT, R43, RZ, PT ;  /* 0x000000ff2b00720b */ /* 0x000fc40003f26000 */
[----:B0-----:R-:W-:Y:S02]  /*9640*/  FSEL R7, R44, RZ, P5 ;  /* 0x000000ff2c077208 */ /* 0x001fe40002800000 */
[----:B------:R-:W-:Y:S01]  /*9650*/  FSEL R42, R42, RZ, !P2 ;  /* 0x000000ff2a2a7208 */ /* 0x000fe20005000000 */
[----:B------:R-:W-:Y:S01]  /*9660*/  FADD R41, RZ, -R41 ;  /* 0x80000029ff297221 */ /* 0x000fe20000000000 */
[----:B------:R-:W-:Y:S02]  /*9670*/  FSEL R43, R43, RZ, !P1 ;  /* 0x000000ff2b2b7208 */ /* 0x000fe40004800000 */
[C---:B------:R-:W-:Y:S01]  /*9680*/  FSETP.GT.AND P1, PT, R40.reuse, R7, PT ;  /* 0x000000072800720b */ /* 0x040fe20003f24000 */
[----:B------:R-:W-:Y:S01]  /*9690*/  FADD R42, RZ, -R42 ;  /* 0x8000002aff2a7221 */ /* 0x000fe20000000000 */
[----:B------:R-:W-:Y:S02]  /*96a0*/  FSETP.NAN.AND P3, PT, R41, R41, PT ;  /* 0x000000292900720b */ /* 0x000fe40003f68000 */
[----:B------:R-:W-:Y:S01]  /*96b0*/  @!P4 FSEL R40, R40, R7, P1 ;  /* 0x000000072828c208 */ /* 0x000fe20000800000 */
[----:B------:R-:W-:Y:S01]  /*96c0*/  FADD R43, RZ, -R43 ;  /* 0x8000002bff2b7221 */ /* 0x000fe20000000000 */
[----:B------:R-:W-:-:S02]  /*96d0*/  FSETP.GTU.AND P4, PT, R45, RZ, PT ;  /* 0x000000ff2d00720b */ /* 0x000fc40003f8c000 */
[----:B------:R-:W-:Y:S02]  /*96e0*/  FSETP.NAN.AND P2, PT, R42, R42, PT ;  /* 0x0000002a2a00720b */ /* 0x000fe40003f48000 */
[C---:B------:R-:W-:Y:S02]  /*96f0*/  FSETP.GTU.AND P5, PT, R46.reuse, RZ, PT ;  /* 0x000000ff2e00720b */ /* 0x040fe40003fac000 */
[----:B------:R-:W-:Y:S02]  /*9700*/  FSEL R6, R45, RZ, P4 ;  /* 0x000000ff2d067208 */ /* 0x000fe40002000000 */
[----:B------:R-:W-:Y:S02]  /*9710*/  FSETP.NAN.AND P1, PT, R43, R43, PT ;  /* 0x0000002b2b00720b */ /* 0x000fe40003f28000 */
[----:B------:R-:W-:Y:S02]  /*9720*/  FSEL R7, R46, RZ, P5 ;  /* 0x000000ff2e077208 */ /* 0x000fe40002800000 */
[----:B------:R-:W-:-:S02]  /*9730*/  FSETP.GTU.AND P6, PT, R47, RZ, PT ;  /* 0x000000ff2f00720b */ /* 0x000fc40003fcc000 */
[-C--:B------:R-:W-:Y:S01]  /*9740*/  FSETP.GT.AND P4, PT, R41, R6.reuse, PT ;  /* 0x000000062900720b */ /* 0x080fe20003f84000 */
[----:B------:R-:W-:Y:S01]  /*9750*/  FMUL R40, R40, 0.0078740157186985015869 ;  /* 0x3c01020428287820 */ /* 0x000fe20000400000 */
[CC--:B------:R-:W-:Y:S02]  /*9760*/  FSETP.GT.AND P5, PT, R42.reuse, R7.reuse, PT ;  /* 0x000000072a00720b */ /* 0x0c0fe40003fa4000 */
[----:B------:R-:W-:Y:S02]  /*9770*/  FSEL R4, R47, RZ, P6 ;  /* 0x000000ff2f047208 */ /* 0x000fe40003000000 */
[----:B------:R-:W-:Y:S02]  /*9780*/  @!P3 FSEL R41, R41, R6, P4 ;  /* 0x000000062929b208 */ /* 0x000fe40002000000 */
[----:B------:R-:W-:Y:S02]  /*9790*/  @!P2 FSEL R42, R42, R7, P5 ;  /* 0x000000072a2aa208 */ /* 0x000fe40002800000 */
[----:B------:R-:W-:-:S02]  /*97a0*/  FSETP.GT.AND P3, PT, R43, R4, PT ;  /* 0x000000042b00720b */ /* 0x000fc40003f64000 */
[C---:B------:R-:W-:Y:S01]  /*97b0*/  FSETP.GT.AND P2, PT, R40.reuse, 9.9999997473787516356e-06, PT ;  /* 0x3727c5ac2800780b */ /* 0x040fe20003f44000 */
[----:B------:R-:W-:Y:S01]  /*97c0*/  FMUL R6, R41, 0.0078740157186985015869 ;  /* 0x3c01020429067820 */ /* 0x000fe20000400000 */
[----:B------:R-:W-:Y:S02]  /*97d0*/  @!P1 FSEL R43, R43, R4, P3 ;  /* 0x000000042b2b9208 */ /* 0x000fe40001800000 */
[----:B------:R-:W-:Y:S02]  /*97e0*/  FSETP.NAN.AND P1, PT, R40, R40, PT ;  /* 0x000000282800720b */ /* 0x000fe40003f28000 */
[C---:B------:R-:W-:Y:S01]  /*97f0*/  FSETP.GT.AND P3, PT, R6.reuse, 9.9999997473787516356e-06, PT ;  /* 0x3727c5ac0600780b */ /* 0x040fe20003f64000 */
[----:B------:R-:W-:Y:S01]  /*9800*/  FMUL R43, R43, 0.0078740157186985015869 ;  /* 0x3c0102042b2b7820 */ /* 0x000fe20000400000 */
[----:B------:R-:W-:-:S05]  /*9810*/  FSETP.NAN.AND P4, PT, R6, R6, PT ;  /* 0x000000060600720b */ /* 0x000fca0003f88000 */
[----:B------:R-:W-:Y:S02]  /*9820*/  @!P2 FSEL R40, R40, 9.9999997473787516356e-06, P1 ;  /* 0x3727c5ac2828a808 */ /* 0x000fe40000800000 */
[C---:B------:R-:W-:Y:S02]  /*9830*/  FSETP.GT.AND P1, PT, R43.reuse, 9.9999997473787516356e-06, PT ;  /* 0x3727c5ac2b00780b */ /* 0x040fe40003f24000 */
[----:B------:R-:W-:Y:S02]  /*9840*/  FSETP.GT.AND P2, PT, |R40|, 8.50705917302346158658e+37, PT ;  /* 0x7e8000002800780b */ /* 0x000fe40003f44200 */
[----:B------:R-:W-:Y:S02]  /*9850*/  @!P3 FSEL R6, R6, 9.9999997473787516356e-06, P4 ;  /* 0x3727c5ac0606b808 */ /* 0x000fe40002000000 */
[----:B------:R-:W-:Y:S01]  /*9860*/  FSETP.GEU.AND P4, PT, |R40|, 1.175494350822287508e-38, PT ;  /* 0x008000002800780b */ /* 0x000fe20003f8e200 */
[----:B------:R-:W-:Y:S01]  /*9870*/  IMAD.MOV.U32 R44, RZ, RZ, 0x3e800000 ;  /* 0x3e800000ff2c7424 */ /* 0x000fe200078e00ff */
[----:B------:R-:W-:Y:S01]  /*9880*/  FSETP.NAN.AND P3, PT, R43, R43, PT ;  /* 0x0000002b2b00720b */ /* 0x000fe20003f68000 */
[----:B------:R-:W-:-:S04]  /*9890*/  FMUL R42, R42, 0.0078740157186985015869 ;  /* 0x3c0102042a2a7820 */ /* 0x000fc80000400000 */
[----:B------:R-:W-:Y:S02]  /*98a0*/  @!P1 FSEL R43, R43, 9.9999997473787516356e-06, P3 ;  /* 0x3727c5ac2b2b9808 */ /* 0x000fe40001800000 */
[----:B------:R-:W-:Y:S01]  /*98b0*/  FSEL R41, R44, 1, P2 ;  /* 0x3f8000002c297808 */ /* 0x000fe20001000000 */
[----:B------:R-:W-:Y:S01]  /*98c0*/  @P2 FMUL R40, R40, 0.25 ;  /* 0x3e80000028282820 */ /* 0x000fe20000400000 */
[----:B------:R-:W-:Y:S02]  /*98d0*/  FSETP.GT.AND P2, PT, |R43|, 8.50705917302346158658e+37, PT ;  /* 0x7e8000002b00780b */ /* 0x000fe40003f44200 */
[----:B------:R-:W-:Y:S01]  /*98e0*/  FSETP.GT.AND P5, PT, R42, 9.9999997473787516356e-06, PT ;  /* 0x3727c5ac2a00780b */ /* 0x000fe20003fa4000 */
[----:B------:R-:W-:Y:S01]  /*98f0*/  @!P4 FMUL R40, R40, 16777216 ;  /* 0x4b8000002828c820 */ /* 0x000fe20000400000 */
[----:B------:R-:W-:Y:S01]  /*9900*/  @!P4 FMUL R41, R41, 16777216 ;  /* 0x4b8000002929c820 */ /* 0x000fe20000400000 */
[----:B------:R-:W-:Y:S02]  /*9910*/  FSETP.GEU.AND P4, PT, |R43|, 1.175494350822287508e-38, PT ;  /* 0x008000002b00780b */ /* 0x000fe40003f8e200 */
[----:B------:R-:W-:-:S06]  /*9920*/  FSETP.NAN.AND P6, PT, R42, R42, PT ;  /* 0x0000002a2a00720b */ /* 0x000fcc0003fc8000 */
[----:B------:R-:W-:Y:S02]  /*9930*/  @P2 FMUL R43, R43, 0.25 ;  /* 0x3e8000002b2b2820 */ /* 0x000fe40000400000 */
[----:B------:R-:W-:-:S03]  /*9940*/  @!P5 FSEL R42, R42, 9.9999997473787516356e-06, P6 ;  /* 0x3727c5ac2a2ad808 */ /* 0x000fc60003000000 */
[----:B------:R-:W-:Y:S01]  /*9950*/  @!P4 FMUL R43, R43, 16777216 ;  /* 0x4b8000002b2bc820 */ /* 0x000fe20000400000 */
[----:B------:R-:W-:-:S03]  /*9960*/  FSETP.GT.AND P1, PT, |R42|, 8.50705917302346158658e+37, PT ;  /* 0x7e8000002a00780b */ /* 0x000fc60003f24200 */
[----:B------:R0:W1:Y:S01]  /*9970*/  MUFU.RCP R68, R43 ;  /* 0x0000002b00447308 */ /* 0x0000620000001000 */
[----:B------:R-:W-:Y:S02]  /*9980*/  FSETP.GEU.AND P6, PT, |R42|, 1.175494350822287508e-38, PT ;  /* 0x008000002a00780b */ /* 0x000fe40003fce200 */
[----:B------:R-:W-:-:S05]  /*9990*/  FSETP.GT.AND P5, PT, |R6|, 8.50705917302346158658e+37, PT ;  /* 0x7e8000000600780b */ /* 0x000fca0003fa4200 */
[----:B------:R-:W1:Y:S01]  /*99a0*/  MUFU.RCP R72, R40 ;  /* 0x0000002800487308 */ /* 0x000e620000001000 */
[----:B0-----:R-:W-:Y:S01]  /*99b0*/  FSEL R43, R44, 1, P2 ;  /* 0x3f8000002c2b7808 */ /* 0x001fe20001000000 */
[----:B------:R-:W-:Y:S01]  /*99c0*/  @P1 FMUL R42, R42, 0.25 ;  /* 0x3e8000002a2a1820 */ /* 0x000fe20000400000 */
[----:B------:R-:W-:-:S03]  /*99d0*/  FSETP.GEU.AND P3, PT, |R6|, 1.175494350822287508e-38, PT ;  /* 0x008000000600780b */ /* 0x000fc60003f6e200 */
[----:B------:R-:W-:Y:S01]  /*99e0*/  @!P4 FMUL R43, R43, 16777216 ;  /* 0x4b8000002b2bc820 */ /* 0x000fe20000400000 */
[----:B------:R-:W-:-:S03]  /*99f0*/  @!P6 FMUL R42, R42, 16777216 ;  /* 0x4b8000002a2ae820 */ /* 0x000fc60000400000 */
[----:B-1----:R-:W-:Y:S01]  /*9a00*/  FMUL R68, R68, R43 ;  /* 0x0000002b44447220 */ /* 0x002fe20000400000 */
[----:B------:R-:W-:Y:S01]  /*9a10*/  MUFU.RCP R70, R42 ;  /* 0x0000002a00467308 */ /* 0x000fe20000001000 */
[----:B------:R-:W-:Y:S01]  /*9a20*/  @P5 FMUL R6, R6, 0.25 ;  /* 0x3e80000006065820 */ /* 0x000fe20000400000 */
[----:B------:R-:W-:-:S03]  /*9a30*/  FMUL R72, R72, R41 ;  /* 0x0000002948487220 */ /* 0x000fc60000400000 */
[----:B------:R-:W-:-:S04]  /*9a40*/  @!P3 FMUL R6, R6, 16777216 ;  /* 0x4b8000000606b820 */ /* 0x000fc80000400000 */
[----:B------:R0:W1:Y:S02]  /*9a50*/  MUFU.RCP R71, R6 ;  /* 0x0000000600477308 */ /* 0x0000640000001000 */
[----:B0-----:R-:W-:-:S05]  /*9a60*/  FSEL R6, R44, 1, P5 ;  /* 0x3f8000002c067808 */ /* 0x001fca0002800000 */
[----:B------:R-:W-:-:S04]  /*9a70*/  @!P3 FMUL R6, R6, 16777216 ;  /* 0x4b8000000606b820 */ /* 0x000fc80000400000 */
[----:B-1----:R-:W-:Y:S01]  /*9a80*/  FMUL R71, R71, R6 ;  /* 0x0000000647477220 */ /* 0x002fe20000400000 */
[----:B---3--:R-:W-:Y:S02]  /*9a90*/  IMAD.U32 R69, R36, 0x10000, RZ ;  /* 0x0001000024457824 */ /* 0x008fe400078e00ff */
[----:B-----5:R-:W-:Y:S02]  /*9aa0*/  IMAD.U32 R7, R8, 0x10000, RZ ;  /* 0x0001000008077824 */ /* 0x020fe400078e00ff */
[----:B------:R-:W-:Y:S01]  /*9ab0*/  FMUL R42, R69, R68 ;  /* 0x00000044452a7220 */ /* 0x000fe20000400000 */
[----:B------:R-:W-:Y:S01]  /*9ac0*/  IMAD.U32 R69, R38, 0x10000, RZ ;  /* 0x0001000026457824 */ /* 0x000fe200078e00ff */
[----:B------:R-:W-:Y:S01]  /*9ad0*/  FMUL R64, R7, R72 ;  /* 0x0000004807407220 */ /* 0x000fe20000400000 */
[----:B------:R-:W-:Y:S02]  /*9ae0*/  IMAD.U32 R7, R10, 0x10000, RZ ;  /* 0x000100000a077824 */ /* 0x000fe400078e00ff */
[----:B------:R-:W-:Y:S01]  /*9af0*/  FMUL R40, R69, R68 ;  /* 0x0000004445287220 */ /* 0x000fe20000400000 */
[----:B------:R-:W-:Y:S01]  /*9b00*/  IMAD.U32 R69, R39, 0x10000, RZ ;  /* 0x0001000027457824 */ /* 0x000fe200078e00ff */
[----:B------:R-:W-:Y:S01]  /*9b10*/  PRMT R8, R8, 0x7632, R8 ;  /* 0x0000763208087816 */ /* 0x000fe20000000008 */
[----:B------:R-:W-:Y:S01]  /*9b20*/  FMUL R67, R7, R72 ;  /* 0x0000004807437220 */ /* 0x000fe20000400000 */
[----:B------:R-:W-:Y:S01]  /*9b30*/  IMAD.U32 R41, R9, 0x10000, RZ ;  /* 0x0001000009297824 */ /* 0x000fe200078e00ff */
[----:B------:R-:W-:Y:S01]  /*9b40*/  FMUL R76, R69, R68 ;  /* 0x00000044454c7220 */ /* 0x000fe20000400000 */
[----:B------:R-:W-:Y:S01]  /*9b50*/  IMAD.U32 R7, R12, 0x10000, RZ ;  /* 0x000100000c077824 */ /* 0x000fe200078e00ff */
[----:B------:R-:W-:Y:S01]  /*9b60*/  PRMT R9, R9, 0x7632, R9 ;  /* 0x0000763209097816 */ /* 0x000fe20000000009 */
[----:B------:R-:W-:Y:S01]  /*9b70*/  IMAD.U32 R69, R8, 0x10000, RZ ;  /* 0x0001000008457824 */ /* 0x000fe200078e00ff */
[-C--:B------:R-:W-:Y:S01]  /*9b80*/  FMUL R66, R41, R72.reuse ;  /* 0x0000004829427220 */ /* 0x080fe20000400000 */
[-C--:B------:R-:W-:Y:S01]  /*9b90*/  FMUL R63, R7, R72.reuse ;  /* 0x00000048073f7220 */ /* 0x080fe20000400000 */
[----:B------:R-:W-:Y:S01]  /*9ba0*/  IMAD.U32 R41, R11, 0x10000, RZ ;  /* 0x000100000b297824 */ /* 0x000fe200078e00ff */
[-C--:B------:R-:W-:Y:S01]  /*9bb0*/  FMUL R73, R69, R72.reuse ;  /* 0x0000004845497220 */ /* 0x080fe20000400000 */
[----:B------:R-:W-:Y:S01]  /*9bc0*/  IMAD.U32 R7, R14, 0x10000, RZ ;  /* 0x000100000e077824 */ /* 0x000fe200078e00ff */
[----:B------:R-:W-:Y:S01]  /*9bd0*/  PRMT R10, R10, 0x7632, R10 ;  /* 0x000076320a0a7816 */ /* 0x000fe2000000000a */
[----:B------:R-:W-:Y:S01]  /*9be0*/  IMAD.U32 R69, R9, 0x10000, RZ ;  /* 0x0001000009457824 */ /* 0x000fe200078e00ff */
[----:B------:R-:W-:Y:S01]  /*9bf0*/  PRMT R12, R12, 0x7632, R12 ;  /* 0x000076320c0c7816 */ /* 0x000fe2000000000c */
[-C--:B------:R-:W-:Y:S01]  /*9c00*/  FMUL R65, R41, R72.reuse ;  /* 0x0000004829417220 */ /* 0x080fe20000400000 */
[-C--:B------:R-:W-:Y:S01]  /*9c10*/  FMUL R60, R7, R72.reuse ;  /* 0x00000048073c7220 */ /* 0x080fe20000400000 */
[----:B------:R-:W-:Y:S01]  /*9c20*/  IMAD.U32 R41, R13, 0x10000, RZ ;  /* 0x000100000d297824 */ /* 0x000fe200078e00ff */
[----:B------:R0:W-:Y:S01]  /*9c30*/  FRND R9, R73 ;  /* 0x0000004900097307 */ /* 0x0001e20000201000 */
[----:B------:R-:W-:Y:S01]  /*9c40*/  IMAD.U32 R7, R15, 0x10000, RZ ;  /* 0x000100000f077824 */ /* 0x000fe200078e00ff */
[----:B------:R-:W-:Y:S01]  /*9c50*/  FMUL R74, R69, R72 ;  /* 0x00000048454a7220 */ /* 0x000fe20000400000 */
[----:B------:R-:W-:Y:S01]  /*9c60*/  IMAD.U32 R69, R10, 0x10000, RZ ;  /* 0x000100000a457824 */ /* 0x000fe200078e00ff */
[----:B------:R-:W-:-:S02]  /*9c70*/  PRMT R11, R11, 0x7632, R11 ;  /* 0x000076320b0b7816 */ /* 0x000fc4000000000b */
[----:B------:R-:W-:Y:S02]  /*9c80*/  PRMT R13, R13, 0x7632, R13 ;  /* 0x000076320d0d7816 */ /* 0x000fe4000000000d */
[----:B------:R-:W-:Y:S01]  /*9c90*/  PRMT R14, R14, 0x7632, R14 ;  /* 0x000076320e0e7816 */ /* 0x000fe2000000000e */
[----:B0-----:R-:W-:Y:S01]  /*9ca0*/  IMAD.U32 R73, R12, 0x10000, RZ ;  /* 0x000100000c497824 */ /* 0x001fe200078e00ff */
[----:B------:R-:W-:Y:S01]  /*9cb0*/  PRMT R15, R15, 0x7632, R15 ;  /* 0x000076320f0f7816 */ /* 0x000fe2000000000f */
[C---:B----4-:R-:W-:Y:S01]  /*9cc0*/  IMAD.U32 R4, R20.reuse, 0x10000, RZ ;  /* 0x0001000014047824 */ /* 0x050fe200078e00ff */
[-C--:B------:R-:W-:Y:S01]  /*9cd0*/  FMUL R75, R69, R72.reuse ;  /* 0x00000048454b7220 */ /* 0x080fe20000400000 */
[----:B------:R-:W-:Y:S01]  /*9ce0*/  FMUL R12, R73, R72 ;  /* 0x00000048490c7220 */ /* 0x000fe20000400000 */
[----:B------:R-:W-:Y:S01]  /*9cf0*/  IMAD.U32 R69, R11, 0x10000, RZ ;  /* 0x000100000b457824 */ /* 0x000fe200078e00ff */
[----:B------:R-:W-:Y:S01]  /*9d00*/  PRMT R20, R20, 0x7632, R20 ;  /* 0x0000763214147816 */ /* 0x000fe20000000014 */
[----:B------:R-:W-:-:S02]  /*9d10*/  IMAD.U32 R13, R13, 0x10000, RZ ;  /* 0x000100000d0d7824 */ /* 0x000fc400078e00ff */
[----:B------:R-:W-:Y:S02]  /*9d20*/  IMAD.U32 R73, R14, 0x10000, RZ ;  /* 0x000100000e497824 */ /* 0x000fe400078e00ff */
[----:B------:R-:W-:Y:S01]  /*9d30*/  IMAD.U32 R15, R15, 0x10000, RZ ;  /* 0x000100000f0f7824 */ /* 0x000fe200078e00ff */
[-C--:B------:R-:W-:Y:S01]  /*9d40*/  FMUL R58, R4, R71.reuse ;  /* 0x00000047043a7220 */ /* 0x080fe20000400000 */
[----:B------:R0:W-:Y:S01]  /*9d50*/  FRND R10, R74 ;  /* 0x0000004a000a7307 */ /* 0x0001e20000201000 */
[-C--:B------:R-:W-:Y:S01]  /*9d60*/  FMUL R41, R41, R72.reuse ;  /* 0x0000004829297220 */ /* 0x080fe20000400000 */
[-C--:B------:R-:W-:Y:S01]  /*9d70*/  FMUL R7, R7, R72.reuse ;  /* 0x0000004807077220 */ /* 0x080fe20000400000 */
[----:B------:R-:W-:Y:S01]  /*9d80*/  IMAD.U32 R6, R21, 0x10000, RZ ;  /* 0x0001000015067824 */ /* 0x000fe200078e00ff */
[-C--:B------:R-:W-:Y:S01]  /*9d90*/  FMUL R69, R69, R72.reuse ;  /* 0x0000004845457220 */ /* 0x080fe20000400000 */
[----:B------:R-:W-:Y:S01]  /*9da0*/  IMAD.U32 R4, R22, 0x10000, RZ ;  /* 0x0001000016047824 */ /* 0x000fe200078e00ff */
[-C--:B------:R-:W-:Y:S01]  /*9db0*/  FMUL R13, R13, R72.reuse ;  /* 0x000000480d0d7220 */ /* 0x080fe20000400000 */
[-C--:B------:R-:W-:Y:S01]  /*9dc0*/  FMUL R73, R73, R72.reuse ;  /* 0x0000004849497220 */ /* 0x080fe20000400000 */
[----:B------:R-:W-:Y:S01]  /*9dd0*/  PRMT R21, R21, 0x7632, R21 ;  /* 0x0000763215157816 */ /* 0x000fe20000000015 */
[----:B0-----:R-:W-:Y:S01]  /*9de0*/  FMUL R74, R15, R72 ;  /* 0x000000480f4a7220 */ /* 0x001fe20000400000 */
[----:B------:R-:W-:Y:S01]  /*9df0*/  IMAD.U32 R72, R20, 0x10000, RZ ;  /* 0x0001000014487824 */ /* 0x000fe200078e00ff */
[-C--:B------:R-:W-:Y:S01]  /*9e00*/  FMUL R59, R6, R71.reuse ;  /* 0x00000047063b7220 */ /* 0x080fe20000400000 */
[-C--:B------:R-:W-:Y:S01]  /*9e10*/  FMUL R56, R4, R71.reuse ;  /* 0x0000004704387220 */ /* 0x080fe20000400000 */
[----:B------:R0:W-:Y:S01]  /*9e20*/  FRND R62, R41 ;  /* 0x00000029003e7307 */ /* 0x0001e20000201000 */
[C---:B------:R-:W-:Y:S01]  /*9e30*/  IMAD.U32 R6, R23.reuse, 0x10000, RZ ;  /* 0x0001000017067824 */ /* 0x040fe200078e00ff */
[-C--:B------:R-:W-:Y:S01]  /*9e40*/  FMUL R15, R72, R71.reuse ;  /* 0x00000047480f7220 */ /* 0x080fe20000400000 */
[----:B--2---:R-:W-:Y:S01]  /*9e50*/  IMAD.U32 R4, R16, 0x10000, RZ ;  /* 0x0001000010047824 */ /* 0x004fe200078e00ff */
[----:B------:R-:W-:Y:S01]  /*9e60*/  PRMT R23, R23, 0x7632, R23 ;  /* 0x0000763217177816 */ /* 0x000fe20000000017 */
[----:B------:R-:W-:Y:S01]  /*9e70*/  IMAD.U32 R72, R21, 0x10000, RZ ;  /* 0x0001000015487824 */ /* 0x000fe200078e00ff */
[-C--:B------:R-:W-:Y:S01]  /*9e80*/  FMUL R57, R6, R71.reuse ;  /* 0x0000004706397220 */ /* 0x080fe20000400000 */
[----:B0-----:R-:W-:Y:S01]  /*9e90*/  FSEL R41, R44, 1, P1 ;  /* 0x3f8000002c297808 */ /* 0x001fe20000800000 */
[-C--:B------:R-:W-:Y:S01]  /*9ea0*/  FMUL R55, R4, R71.reuse ;  /* 0x0000004704377220 */ /* 0x080fe20000400000 */
[----:B------:R-:W-:Y:S01]  /*9eb0*/  IMAD.U32 R6, R17, 0x10000, RZ ;  /* 0x0001000011067824 */ /* 0x000fe200078e00ff */
[-C--:B------:R-:W-:Y:S01]  /*9ec0*/  FMUL R21, R72, R71.reuse ;  /* 0x0000004748157220 */ /* 0x080fe20000400000 */
[----:B------:R-:W-:Y:S01]  /*9ed0*/  IMAD.U32 R4, R18, 0x10000, RZ ;  /* 0x0001000012047824 */ /* 0x000fe200078e00ff */
[----:B------:R-:W-:Y:S01]  /*9ee0*/  @!P6 FMUL R41, R41, 16777216 ;  /* 0x4b8000002929e820 */ /* 0x000fe20000400000 */
[----:B------:R-:W-:Y:S01]  /*9ef0*/  IMAD.U32 R72, R23, 0x10000, RZ ;  /* 0x0001000017487824 */ /* 0x000fe200078e00ff */
[----:B------:R-:W-:Y:S01]  /*9f00*/  PRMT R17, R17, 0x7632, R17 ;  /* 0x0000763211117816 */ /* 0x000fe20000000011 */
[----:B------:R0:W-:Y:S01]  /*9f10*/  FRND R61, R7 ;  /* 0x00000007003d7307 */ /* 0x0001e20000201000 */
[----:B------:R-:W-:Y:S01]  /*9f20*/  FMUL R52, R4, R71 ;  /* 0x0000004704347220 */ /* 0x000fe20000400000 */
[----:B------:R-:W-:Y:S01]  /*9f30*/  IMAD.U32 R4, R19, 0x10000, RZ ;  /* 0x0001000013047824 */ /* 0x000fe200078e00ff */
[----:B------:R-:W-:Y:S01]  /*9f40*/  FMUL R70, R70, R41 ;  /* 0x0000002946467220 */ /* 0x000fe20000400000 */
[----:B------:R-:W-:Y:S01]  /*9f50*/  FMUL R23, R72, R71 ;  /* 0x0000004748177220 */ /* 0x000fe20000400000 */
[----:B------:R-:W-:Y:S01]  /*9f60*/  PRMT R22, R22, 0x7632, R22 ;  /* 0x0000763216167816 */ /* 0x000fe20000000016 */
[----:B------:R-:W-:Y:S01]  /*9f70*/  IMAD.U32 R72, R17, 0x10000, RZ ;  /* 0x0001000011487824 */ /* 0x000fe200078e00ff */
[----:B------:R-:W-:Y:S01]  /*9f80*/  PRMT R16, R16, 0x7632, R16 ;  /* 0x0000763210107816 */ /* 0x000fe20000000010 */
[----:B0-----:R-:W-:Y:S01]  /*9f90*/  IMAD.U32 R7, R24, 0x10000, RZ ;  /* 0x0001000018077824 */ /* 0x001fe200078e00ff */
[----:B------:R-:W-:-:S02]  /*9fa0*/  PRMT R18, R18, 0x7632, R18 ;  /* 0x0000763212127816 */ /* 0x000fc40000000012 */
[----:B------:R-:W-:Y:S01]  /*9fb0*/  PRMT R19, R19, 0x7632, R19 ;  /* 0x0000763213137816 */ /* 0x000fe20000000013 */
[----:B------:R-:W-:Y:S01]  /*9fc0*/  FMUL R51, R7, R70 ;  /* 0x0000004607337220 */ /* 0x000fe20000400000 */
[----:B------:R-:W0:Y:S01]  /*9fd0*/  FRND R64, R64 ;  /* 0x0000004000407307 */ /* 0x000e220000201000 */
[----:B------:R-:W-:Y:S01]  /*9fe0*/  IMAD.U32 R41, R25, 0x10000, RZ ;  /* 0x0001000019297824 */ /* 0x000fe200078e00ff */
[----:B------:R-:W-:Y:S01]  /*9ff0*/  FMUL R17, R72, R71 ;  /* 0x0000004748117220 */ /* 0x000fe20000400000 */
[C---:B------:R-:W-:Y:S01]  /*a000*/  IMAD.U32 R7, R26.reuse, 0x10000, RZ ;  /* 0x000100001a077824 */ /* 0x040fe200078e00ff */
[----:B------:R-:W-:Y:S01]  /*a010*/  PRMT R26, R26, 0x7632, R26 ;  /* 0x000076321a1a7816 */ /* 0x000fe2000000001a */
[----:B------:R-:W-:Y:S02]  /*a020*/  IMAD.U32 R22, R22, 0x10000, RZ ;  /* 0x0001000016167824 */ /* 0x000fe400078e00ff */
[----:B------:R-:W-:Y:S02]  /*a030*/  IMAD.U32 R16, R16, 0x10000, RZ ;  /* 0x0001000010107824 */ /* 0x000fe400078e00ff */
[----:B------:R-:W-:-:S02]  /*a040*/  IMAD.U32 R18, R18, 0x10000, RZ ;  /* 0x0001000012127824 */ /* 0x000fc400078e00ff */
[----:B------:R-:W-:Y:S01]  /*a050*/  IMAD.U32 R72, R19, 0x10000, RZ ;  /* 0x0001000013487824 */ /* 0x000fe200078e00ff */
[-C--:B------:R-:W-:Y:S01]  /*a060*/  FMUL R50, R41, R70.reuse ;  /* 0x0000004629327220 */ /* 0x080fe20000400000 */
[-C--:B------:R-:W-:Y:S01]  /*a070*/  FMUL R48, R7, R70.reuse ;  /* 0x0000004607307220 */ /* 0x080fe20000400000 */
[----:B------:R-:W1:Y:S01]  /*a080*/  FRND R66, R66 ;  /* 0x0000004200427307 */ /* 0x000e620000201000 */
[-C--:B------:R-:W-:Y:S01]  /*a090*/  FMUL R6, R6, R71.reuse ;  /* 0x0000004706067220 */ /* 0x080fe20000400000 */
[-C--:B------:R-:W-:Y:S01]  /*a0a0*/  FMUL R4, R4, R71.reuse ;  /* 0x0000004704047220 */ /* 0x080fe20000400000 */
[----:B------:R-:W-:Y:S01]  /*a0b0*/  IMAD.U32 R41, R27, 0x10000, RZ ;  /* 0x000100001b297824 */ /* 0x000fe200078e00ff */
[-C--:B------:R-:W-:Y:S01]  /*a0c0*/  FMUL R22, R22, R71.reuse ;  /* 0x0000004716167220 */ /* 0x080fe20000400000 */
[----:B------:R-:W-:Y:S01]  /*a0d0*/  IMAD.U32 R7, R28, 0x10000, RZ ;  /* 0x000100001c077824 */ /* 0x000fe200078e00ff */
[-C--:B------:R-:W-:Y:S01]  /*a0e0*/  FMUL R16, R16, R71.reuse ;  /* 0x0000004710107220 */ /* 0x080fe20000400000 */
[-C--:B------:R-:W-:Y:S01]  /*a0f0*/  FMUL R18, R18, R71.reuse ;  /* 0x0000004712127220 */ /* 0x080fe20000400000 */
[----:B------:R-:W-:Y:S01]  /*a100*/  FMUL R72, R72, R71 ;  /* 0x0000004748487220 */ /* 0x000fe20000400000 */
[----:B------:R-:W-:Y:S01]  /*a110*/  IMAD.U32 R71, R26, 0x10000, RZ ;  /* 0x000100001a477824 */ /* 0x000fe200078e00ff */
[----:B------:R-:W-:Y:S01]  /*a120*/  PRMT R28, R28, 0x7632, R28 ;  /* 0x000076321c1c7816 */ /* 0x000fe2000000001c */
[-C--:B------:R-:W-:Y:S01]  /*a130*/  FMUL R49, R41, R70.reuse ;  /* 0x0000004629317220 */ /* 0x080fe20000400000 */
[-C--:B------:R-:W-:Y:S01]  /*a140*/  FMUL R47, R7, R70.reuse ;  /* 0x00000046072f7220 */ /* 0x080fe20000400000 */
[----:B------:R-:W2:Y:S01]  /*a150*/  FRND R67, R67 ;  /* 0x0000004300437307 */ /* 0x000ea20000201000 */
[----:B------:R-:W-:Y:S01]  /*a160*/  IMAD.U32 R41, R29, 0x10000, RZ ;  /* 0x000100001d297824 */ /* 0x000fe200078e00ff */
[-C--:B------:R-:W-:Y:S01]  /*a170*/  FMUL R26, R71, R70.reuse ;  /* 0x00000046471a7220 */ /* 0x080fe20000400000 */
[C---:B------:R-:W-:Y:S01]  /*a180*/  IMAD.U32 R7, R30.reuse, 0x10000, RZ ;  /* 0x000100001e077824 */ /* 0x040fe200078e00ff */
[----:B------:R-:W-:Y:S01]  /*a190*/  PRMT R30, R30, 0x7632, R30 ;  /* 0x000076321e1e7816 */ /* 0x000fe2000000001e */
[----:B------:R-:W-:Y:S01]  /*a1a0*/  IMAD.U32 R71, R28, 0x10000, RZ ;  /* 0x000100001c477824 */ /* 0x000fe200078e00ff */
[-C--:B------:R-:W-:Y:S01]  /*a1b0*/  FMUL R46, R41, R70.reuse ;  /* 0x00000046292e7220 */ /* 0x080fe20000400000 */
[C---:B------:R-:W-:Y:S01]  /*a1c0*/  IMAD.U32 R41, R32.reuse, 0x10000, RZ ;  /* 0x0001000020297824 */ /* 0x040fe200078e00ff */
[----:B------:R-:W-:Y:S01]  /*a1d0*/  PRMT R32, R32, 0x7632, R32 ;  /* 0x0000763220207816 */ /* 0x000fe20000000020 */
[----:B------:R-:W-:Y:S01]  /*a1e0*/  FMUL R28, R71, R70 ;  /* 0x00000046471c7220 */ /* 0x000fe20000400000 */
[----:B------:R-:W-:Y:S01]  /*a1f0*/  IMAD.U32 R71, R30, 0x10000, RZ ;  /* 0x000100001e477824 */ /* 0x000fe200078e00ff */
[----:B0-----:R-:W-:Y:S01]  /*a200*/  FSETP.GT.AND P2, PT, R64, -127, PT ;  /* 0xc2fe00004000780b */ /* 0x001fe20003f44000 */
[----:B------:R-:W0:Y:S01]  /*a210*/  FRND R65, R65 ;  /* 0x0000004100417307 */ /* 0x000e220000201000 */
[----:B------:R-:W-:Y:S01]  /*a220*/  FMUL R43, R41, R68 ;  /* 0x00000044292b7220 */ /* 0x000fe20000400000 */
[----:B------:R-:W-:Y:S01]  /*a230*/  IMAD.U32 R41, R34, 0x10000, RZ ;  /* 0x0001000022297824 */ /* 0x000fe200078e00ff */
[----:B------:R-:W-:Y:S01]  /*a240*/  FMUL R30, R71, R70 ;  /* 0x00000046471e7220 */ /* 0x000fe20000400000 */
[----:B------:R-:W-:Y:S01]  /*a250*/  IMAD.U32 R71, R32, 0x10000, RZ ;  /* 0x0001000020477824 */ /* 0x000fe200078e00ff */
[----:B------:R-:W-:-:S02]  /*a260*/  PRMT R34, R34, 0x7632, R34 ;  /* 0x0000763222227816 */ /* 0x000fc40000000022 */
[----:B-1----:R-:W-:Y:S01]  /*a270*/  FSETP.GT.AND P3, PT, R66, -127, PT ;  /* 0xc2fe00004200780b */ /* 0x002fe20003f64000 */
[----:B------:R1:W-:Y:S01]  /*a280*/  FRND R54, R6 ;  /* 0x0000000600367307 */ /* 0x0003e20000201000 */
[-C--:B------:R-:W-:Y:S01]  /*a290*/  FMUL R44, R41, R68.reuse ;  /* 0x00000044292c7220 */ /* 0x080fe20000400000 */
[----:B------:R-:W-:Y:S01]  /*a2a0*/  IMAD.U32 R41, R35, 0x10000, RZ ;  /* 0x0001000023297824 */ /* 0x000fe200078e00ff */
[----:B------:R-:W-:Y:S01]  /*a2b0*/  FMUL R32, R71, R68 ;  /* 0x0000004447207220 */ /* 0x000fe20000400000 */
[----:B------:R-:W-:Y:S01]  /*a2c0*/  FSETP.NAN.AND P4, PT, R64, R64, PT ;  /* 0x000000404000720b */ /* 0x000fe20003f88000 */
[----:B------:R-:W-:Y:S01]  /*a2d0*/  IMAD.U32 R71, R34, 0x10000, RZ ;  /* 0x0001000022477824 */ /* 0x000fe200078e00ff */
[----:B------:R-:W-:Y:S02]  /*a2e0*/  PRMT R36, R36, 0x7632, R36 ;  /* 0x0000763224247816 */ /* 0x000fe40000000024 */
[----:B------:R-:W3:Y:S01]  /*a2f0*/  FRND R63, R63 ;  /* 0x0000003f003f7307 */ /* 0x000ee20000201000 */
[----:B-1----:R-:W-:Y:S01]  /*a300*/  FMUL R6, R7, R70 ;  /* 0x0000004607067220 */ /* 0x002fe20000400000 */
[----:B------:R-:W-:Y:S01]  /*a310*/  IMAD.U32 R7, R31, 0x10000, RZ ;  /* 0x000100001f077824 */ /* 0x000fe200078e00ff */
[----:B--2---:R-:W-:Y:S01]  /*a320*/  FSETP.GT.AND P1, PT, R67, -127, PT ;  /* 0xc2fe00004300780b */ /* 0x004fe20003f24000 */
[----:B------:R-:W-:Y:S01]  /*a330*/  FMUL R34, R71, R68 ;  /* 0x0000004447227220 */ /* 0x000fe20000400000 */
[----:B------:R-:W-:Y:S01]  /*a340*/  @!P2 FSEL R64, R64, -127, P4 ;  /* 0xc2fe00004040a808 */ /* 0x000fe20002000000 */
[----:B------:R-:W-:-:S02]  /*a350*/  FMUL R45, R7, R70 ;  /* 0x00000046072d7220 */ /* 0x000fc40000400000 */
[----:B------:R1:W-:Y:S01]  /*a360*/  FRND R53, R4 ;  /* 0x0000000400357307 */ /* 0x0003e20000201000 */
[C---:B------:R-:W-:Y:S01]  /*a370*/  IMAD.U32 R7, R33.reuse, 0x10000, RZ ;  /* 0x0001000021077824 */ /* 0x040fe200078e00ff */
[----:B------:R-:W-:Y:S01]  /*a380*/  FSETP.NAN.AND P4, PT, R66, R66, PT ;  /* 0x000000424200720b */ /* 0x000fe20003f88000 */
[----:B------:R-:W-:Y:S01]  /*a390*/  IMAD.U32 R71, R36, 0x10000, RZ ;  /* 0x0001000024477824 */ /* 0x000fe200078e00ff */
[----:B------:R-:W-:Y:S02]  /*a3a0*/  PRMT R33, R33, 0x7632, R33 ;  /* 0x0000763221217816 */ /* 0x000fe40000000021 */
[----:B------:R-:W-:Y:S01]  /*a3b0*/  PRMT R35, R35, 0x7632, R35 ;  /* 0x0000763223237816 */ /* 0x000fe20000000023 */
[----:B-1----:R-:W-:Y:S01]  /*a3c0*/  FMUL R4, R41, R68 ;  /* 0x0000004429047220 */ /* 0x002fe20000400000 */
[C---:B------:R-:W-:Y:S01]  /*a3d0*/  IMAD.U32 R41, R37.reuse, 0x10000, RZ ;  /* 0x0001000025297824 */ /* 0x040fe200078e00ff */
[----:B------:R-:W-:Y:S02]  /*a3e0*/  PRMT R37, R37, 0x7632, R37 ;  /* 0x0000763225257816 */ /* 0x000fe40000000025 */
[----:B------:R-:W-:-:S02]  /*a3f0*/  PRMT R38, R38, 0x7632, R38 ;  /* 0x0000763226267816 */ /* 0x000fc40000000026 */
[----:B------:R-:W-:Y:S01]  /*a400*/  PRMT R39, R39, 0x7632, R39 ;  /* 0x0000763227277816 */ /* 0x000fe20000000027 */
[----:B------:R-:W-:Y:S01]  /*a410*/  FMUL R36, R71, R68 ;  /* 0x0000004447247220 */ /* 0x000fe20000400000 */
[----:B0-----:R-:W-:Y:S02]  /*a420*/  FSETP.GT.AND P2, PT, R65, -127, PT ;  /* 0xc2fe00004100780b */ /* 0x001fe40003f44000 */
[----:B------:R-:W-:Y:S01]  /*a430*/  @!P3 FSEL R66, R66, -127, P4 ;  /* 0xc2fe00004242b808 */ /* 0x000fe20002000000 */
[----:B------:R-:W-:Y:S01]  /*a440*/  IMAD.U32 R33, R33, 0x10000, RZ ;  /* 0x0001000021217824 */ /* 0x000fe200078e00ff */
[----:B------:R-:W-:Y:S01]  /*a450*/  FSETP.NAN.AND P4, PT, R67, R67, PT ;  /* 0x000000434300720b */ /* 0x000fe20003f88000 */
[----:B------:R-:W-:Y:S01]  /*a460*/  IMAD.U32 R35, R35, 0x10000, RZ ;  /* 0x0001000023237824 */ /* 0x000fe200078e00ff */
[----:B------:R-:W-:Y:S01]  /*a470*/  PRMT R24, R24, 0x7632, R24 ;  /* 0x0000763218187816 */ /* 0x000fe20000000018 */
[----:B------:R-:W-:Y:S01]  /*a480*/  IMAD.U32 R37, R37, 0x10000, RZ ;  /* 0x0001000025257824 */ /* 0x000fe200078e00ff */
[----:B------:R-:W-:Y:S01]  /*a490*/  PRMT R25, R25, 0x7632, R25 ;  /* 0x0000763219197816 */ /* 0x000fe20000000019 */
[----:B------:R-:W-:Y:S01]  /*a4a0*/  IMAD.U32 R71, R38, 0x10000, RZ ;  /* 0x0001000026477824 */ /* 0x000fe200078e00ff */
[----:B------:R-:W-:Y:S01]  /*a4b0*/  PRMT R27, R27, 0x7632, R27 ;  /* 0x000076321b1b7816 */ /* 0x000fe2000000001b */
[----:B------:R-:W-:Y:S01]  /*a4c0*/  IMAD.U32 R39, R39, 0x10000, RZ ;  /* 0x0001000027277824 */ /* 0x000fe200078e00ff */
[----:B------:R-:W-:-:S02]  /*a4d0*/  PRMT R29, R29, 0x7632, R29 ;  /* 0x000076321d1d7816 */ /* 0x000fc4000000001d */
[----:B------:R-:W-:Y:S01]  /*a4e0*/  PRMT R31, R31, 0x7632, R31 ;  /* 0x000076321f1f7816 */ /* 0x000fe2000000001f */
[-C--:B------:R-:W-:Y:S01]  /*a4f0*/  FMUL R7, R7, R68.reuse ;  /* 0x0000004407077220 */ /* 0x080fe20000400000 */
[----:B------:R-:W-:Y:S01]  /*a500*/  @!P1 FSEL R67, R67, -127, P4 ;  /* 0xc2fe000043439808 */ /* 0x000fe20002000000 */
[-C--:B------:R-:W-:Y:S01]  /*a510*/  FMUL R41, R41, R68.reuse ;  /* 0x0000004429297220 */ /* 0x080fe20000400000 */
[-C--:B------:R-:W-:Y:S01]  /*a520*/  FMUL R33, R33, R68.reuse ;  /* 0x0000004421217220 */ /* 0x080fe20000400000 */
[-C--:B------:R-:W-:Y:S01]  /*a530*/  FMUL R35, R35, R68.reuse ;  /* 0x0000004423237220 */ /* 0x080fe20000400000 */
[-C--:B------:R-:W-:Y:S01]  /*a540*/  FMUL R37, R37, R68.reuse ;  /* 0x0000004425257220 */ /* 0x080fe20000400000 */
[-C--:B------:R-:W-:Y:S01]  /*a550*/  FMUL R71, R71, R68.reuse ;  /* 0x0000004447477220 */ /* 0x080fe20000400000 */
[----:B------:R-:W-:Y:S01]  /*a560*/  FMUL R39, R39, R68 ;  /* 0x0000004427277220 */ /* 0x000fe20000400000 */
[----:B---3--:R-:W-:Y:S01]  /*a570*/  FSETP.GT.AND P1, PT, R63, -127, PT ;  /* 0xc2fe00003f00780b */ /* 0x008fe20003f24000 */
[----:B------:R-:W0:Y:S01]  /*a580*/  FRND R11, R75 ;  /* 0x0000004b000b7307 */ /* 0x000e220000201000 */
[----:B------:R-:W-:Y:S01]  /*a590*/  IMAD.U32 R19, R24, 0x10000, RZ ;  /* 0x0001000018137824 */ /* 0x000fe200078e00ff */
[----:B------:R-:W-:Y:S01]  /*a5a0*/  FSETP.GT.AND P3, PT, R9, -127, PT ;  /* 0xc2fe00000900780b */ /* 0x000fe20003f64000 */
[----:B------:R-:W-:Y:S01]  /*a5b0*/  IMAD.U32 R25, R25, 0x10000, RZ ;  /* 0x0001000019197824 */ /* 0x000fe200078e00ff */
[----:B------:R-:W-:Y:S01]  /*a5c0*/  FSETP.NAN.AND P5, PT, R65, R65, PT ;  /* 0x000000414100720b */ /* 0x000fe20003fa8000 */
[----:B------:R-:W-:-:S02]  /*a5d0*/  IMAD.U32 R27, R27, 0x10000, RZ ;  /* 0x000100001b1b7824 */ /* 0x000fc400078e00ff */
[----:B------:R-:W-:Y:S01]  /*a5e0*/  IMAD.U32 R29, R29, 0x10000, RZ ;  /* 0x000100001d1d7824 */ /* 0x000fe200078e00ff */
[----:B------:R-:W1:Y:S01]  /*a5f0*/  F2I.S16.TRUNC.NTZ R68, R64 ;  /* 0x0000004000447305 */ /* 0x000e62000020e900 */
[----:B------:R-:W-:Y:S01]  /*a600*/  IMAD.U32 R31, R31, 0x10000, RZ ;  /* 0x000100001f1f7824 */ /* 0x000fe200078e00ff */
[-C--:B------:R-:W-:Y:S01]  /*a610*/  FMUL R19, R19, R70.reuse ;  /* 0x0000004613137220 */ /* 0x080fe20000400000 */
[-C--:B------:R-:W-:Y:S01]  /*a620*/  FMUL R25, R25, R70.reuse ;  /* 0x0000004619197220 */ /* 0x080fe20000400000 */
[-C--:B------:R-:W-:Y:S01]  /*a630*/  FMUL R27, R27, R70.reuse ;  /* 0x000000461b1b7220 */ /* 0x080fe20000400000 */
[-C--:B------:R-:W-:Y:S01]  /*a640*/  FMUL R29, R29, R70.reuse ;  /* 0x000000461d1d7220 */ /* 0x080fe20000400000 */
[----:B------:R-:W-:Y:S01]  /*a650*/  FMUL R31, R31, R70 ;  /* 0x000000461f1f7220 */ /* 0x000fe20000400000 */
[----:B------:R-:W-:Y:S01]  /*a660*/  @!P2 FSEL R65, R65, -127, P5 ;  /* 0xc2fe00004141a808 */ /* 0x000fe20002800000 */
[----:B------:R-:W2:Y:S01]  /*a670*/  F2I.S16.TRUNC.NTZ R70, R66 ;  /* 0x0000004200467305 */ /* 0x000ea2000020e900 */
[----:B------:R-:W-:-:S02]  /*a680*/  FSETP.GEU.AND P2, PT, R64, 127, PT ;  /* 0x42fe00004000780b */ /* 0x000fc40003f4e000 */
[----:B------:R-:W-:Y:S02]  /*a690*/  FSETP.GT.AND P4, PT, R10, -127, PT ;  /* 0xc2fe00000a00780b */ /* 0x000fe40003f84000 */
[----:B------:R-:W-:Y:S02]  /*a6a0*/  FSETP.NAN.AND P6, PT, R63, R63, PT ;  /* 0x0000003f3f00720b */ /* 0x000fe40003fc8000 */
[----:B------:R-:W-:Y:S01]  /*a6b0*/  FSETP.NAN.AND P5, PT, R9, R9, PT ;  /* 0x000000090900720b */ /* 0x000fe20003fa8000 */
[----:B------:R-:W-:Y:S01]  /*a6c0*/  FRND R24, R72 ;  /* 0x0000004800187307 */ /* 0x000fe20000201000 */
[----:B------:R-:W-:Y:S02]  /*a6d0*/  @!P1 FSEL R63, R63, -127, P6 ;  /* 0xc2fe00003f3f9808 */ /* 0x000fe40003000000 */
[----:B------:R-:W-:Y:S02]  /*a6e0*/  FSETP.GEU.AND P1, PT, R66, 127, PT ;  /* 0x42fe00004200780b */ /* 0x000fe40003f2e000 */
[----:B------:R-:W-:-:S03]  /*a6f0*/  @!P3 FSEL R9, R9, -127, P5 ;  /* 0xc2fe00000909b808 */ /* 0x000fc60002800000 */
[----:B------:R-:W3:Y:S01]  /*a700*/  FRND R69, R69 ;  /* 0x0000004500457307 */ /* 0x000ee20000201000 */
[----:B------:R-:W-:Y:S02]  /*a710*/  FSETP.NAN.AND P5, PT, R64, R64, PT ;  /* 0x000000404000720b */ /* 0x000fe40003fa8000 */
[----:B0-----:R-:W-:Y:S02]  /*a720*/  FSETP.GT.AND P3, PT, R11, -127, PT ;  /* 0xc2fe00000b00780b */ /* 0x001fe40003f64000 */
[----:B-1----:R-:W-:-:S03]  /*a730*/  LOP3.LUT R68, R68, 0xffff, RZ, 0xc0, !PT ;  /* 0x0000ffff44447812 */ /* 0x002fc600078ec0ff */
[----:B------:R-:W0:Y:S01]  /*a740*/  F2I.S16.TRUNC.NTZ R72, R67 ;  /* 0x0000004300487305 */ /* 0x000e22000020e900 */
[----:B------:R-:W-:Y:S02]  /*a750*/  FSETP.NAN.AND P6, PT, R10, R10, PT ;  /* 0x0000000a0a00720b */ /* 0x000fe40003fc8000 */
[----:B------:R-:W-:Y:S02]  /*a760*/  @P2 SEL R68, R68, 0x7f, P5 ;  /* 0x0000007f44442807 */ /* 0x000fe40002800000 */
[----:B------:R-:W-:-:S03]  /*a770*/  @!P4 FSEL R10, R10, -127, P6 ;  /* 0xc2fe00000a0ac808 */ /* 0x000fc60003000000 */
[----:B------:R-:W-:Y:S01]  /*a780*/  FRND R14, R73 ;  /* 0x00000049000e7307 */ /* 0x000fe20000201000 */
[----:B------:R-:W-:Y:S02]  /*a790*/  FSETP.GEU.AND P2, PT, R67, 127, PT ;  /* 0x42fe00004300780b */ /* 0x000fe40003f4e000 */
[----:B------:R-:W-:-:S05]  /*a7a0*/  FSETP.NAN.AND P4, PT, R66, R66, PT ;  /* 0x000000424200720b */ /* 0x000fca0003f88000 */
[----:B------:R-:W1:Y:S01]  /*a7b0*/  F2I.S16.TRUNC.NTZ R73, R65 ;  /* 0x0000004100497305 */ /* 0x000e62000020e900 */
[----:B------:R-:W-:-:S07]  /*a7c0*/  FSETP.NAN.AND P6, PT, R11, R11, PT ;  /* 0x0000000b0b00720b */ /* 0x000fce0003fc8000 */
[----:B------:R2:W-:Y:S01]  /*a7d0*/  FRND R38, R71 ;  /* 0x0000004700267307 */ /* 0x0005e20000201000 */
[----:B------:R-:W-:Y:S02]  /*a7e0*/  @!P3 FSEL R11, R11, -127, P6 ;  /* 0xc2fe00000b0bb808 */ /* 0x000fe40003000000 */
[----:B--2---:R-:W-:-:S05]  /*a7f0*/  LOP3.LUT R71, R70, 0xffff, RZ, 0xc0, !PT ;  /* 0x0000ffff46477812 */ /* 0x004fca00078ec0ff */
[----:B------:R-:W2:Y:S01]  /*a800*/  FRND R60, R60 ;  /* 0x0000003c003c7307 */ /* 0x000ea20000201000 */
[----:B------:R-:W-:Y:S02]  /*a810*/  @P1 SEL R71, R71, 0x7f, P4 ;  /* 0x0000007f47471807 */ /* 0x000fe40002000000 */
[----:B------:R-:W-:-:S05]  /*a820*/  FSETP.GEU.AND P1, PT, R65, 127, PT ;  /* 0x42fe00004100780b */ /* 0x000fca0003f2e000 */
[----:B------:R-:W4:Y:S01]  /*a830*/  F2I.S16.TRUNC.NTZ R64, R9 ;  /* 0x0000000900407305 */ /* 0x000f22000020e900 */
[----:B---3--:R-:W-:Y:S02]  /*a840*/  FSETP.GT.AND P5, PT, R69, -127, PT ;  /* 0xc2fe00004500780b */ /* 0x008fe40003fa4000 */
[----:B------:R-:W-:Y:S02]  /*a850*/  FSETP.NAN.AND P3, PT, R67, R67, PT ;  /* 0x000000434300720b */ /* 0x000fe40003f68000 */
[----:B0-----:R-:W-:Y:S02]  /*a860*/  LOP3.LUT R72, R72, 0xffff, RZ, 0xc0, !PT ;  /* 0x0000ffff48487812 */ /* 0x001fe400078ec0ff */
[----:B------:R-:W-:Y:S01]  /*a870*/  FSETP.GT.AND P4, PT, R62, -127, PT ;  /* 0xc2fe00003e00780b */ /* 0x000fe20003f84000 */
[----:B------:R-:W0:Y:S01]  /*a880*/  F2I.S16.TRUNC.NTZ R66, R10 ;  /* 0x0000000a00427305 */ /* 0x000e22000020e900 */
[----:B------:R-:W-:Y:S02]  /*a890*/  @P2 SEL R72, R72, 0x7f, P3 ;  /* 0x0000007f48482807 */ /* 0x000fe40001800000 */
[----:B------:R-:W-:-:S02]  /*a8a0*/  FSETP.GEU.AND P2, PT, R9, 127, PT ;  /* 0x42fe00000900780b */ /* 0x000fc40003f4e000 */
[----:B------:R-:W-:Y:S02]  /*a8b0*/  FSETP.NAN.AND P3, PT, R65, R65, PT ;  /* 0x000000414100720b */ /* 0x000fe40003f68000 */
[----:B-1----:R-:W-:Y:S02]  /*a8c0*/  LOP3.LUT R73, R73, 0xffff, RZ, 0xc0, !PT ;  /* 0x0000ffff49497812 */ /* 0x002fe400078ec0ff */
[----:B------:R-:W-:Y:S02]  /*a8d0*/  FSETP.NAN.AND P6, PT, R69, R69, PT ;  /* 0x000000454500720b */ /* 0x000fe40003fc8000 */
[----:B------:R-:W-:Y:S01]  /*a8e0*/  @P1 SEL R73, R73, 0x7f, P3 ;  /* 0x0000007f49491807 */ /* 0x000fe20001800000 */
[----:B------:R-:W1:Y:S01]  /*a8f0*/  F2I.S16.TRUNC.NTZ R65, R11 ;  /* 0x0000000b00417305 */ /* 0x000e62000020e900 */
[----:B------:R-:W-:Y:S02]  /*a900*/  FSETP.GEU.AND P1, PT, R10, 127, PT ;  /* 0x42fe00000a00780b */ /* 0x000fe40003f2e000 */
[----:B------:R-:W-:-:S02]  /*a910*/  @!P5 FSEL R69, R69, -127, P6 ;  /* 0xc2fe00004545d808 */ /* 0x000fc40003000000 */
[----:B------:R-:W-:Y:S02]  /*a920*/  FSETP.NAN.AND P3, PT, R9, R9, PT ;  /* 0x000000090900720b */ /* 0x000fe40003f68000 */
[----:B------:R-:W-:Y:S02]  /*a930*/  FSETP.NAN.AND P6, PT, R62, R62, PT ;  /* 0x0000003e3e00720b */ /* 0x000fe40003fc8000 */
[----:B--2---:R-:W-:Y:S02]  /*a940*/  FSETP.GT.AND P5, PT, R60, -127, PT ;  /* 0xc2fe00003c00780b */ /* 0x004fe40003fa4000 */
[----:B----4-:R-:W-:Y:S01]  /*a950*/  LOP3.LUT R9, R64, 0xffff, RZ, 0xc0, !PT ;  /* 0x0000ffff40097812 */ /* 0x010fe200078ec0ff */
[----:B------:R-:W2:Y:S01]  /*a960*/  FRND R58, R58 ;  /* 0x0000003a003a7307 */ /* 0x000ea20000201000 */
[----:B------:R-:W-:Y:S02]  /*a970*/  @!P4 FSEL R62, R62, -127, P6 ;  /* 0xc2fe00003e3ec808 */ /* 0x000fe40003000000 */
[----:B------:R-:W-:-:S02]  /*a980*/  @P2 SEL R9, R9, 0x7f, P3 ;  /* 0x0000007f09092807 */ /* 0x000fc40001800000 */
[----:B------:R-:W-:Y:S02]  /*a990*/  FSETP.GEU.AND P2, PT, R11, 127, PT ;  /* 0x42fe00000b00780b */ /* 0x000fe40003f4e000 */
[----:B------:R-:W-:Y:S01]  /*a9a0*/  FSETP.NAN.AND P4, PT, R10, R10, PT ;  /* 0x0000000a0a00720b */ /* 0x000fe20003f88000 */
[----:B------:R-:W3:Y:S01]  /*a9b0*/  FRND R12, R12 ;  /* 0x0000000c000c7307 */ /* 0x000ee20000201000 */
[----:B0-----:R-:W-:Y:S02]  /*a9c0*/  LOP3.LUT R10, R66, 0xffff, RZ, 0xc0, !PT ;  /* 0x0000ffff420a7812 */ /* 0x001fe400078ec0ff */
[----:B------:R-:W-:-:S05]  /*a9d0*/  FSETP.NAN.AND P6, PT, R60, R60, PT ;  /* 0x0000003c3c00720b */ /* 0x000fca0003fc8000 */
[----:B------:R-:W0:Y:S01]  /*a9e0*/  F2I.S16.TRUNC.NTZ R64, R69 ;  /* 0x0000004500407305 */ /* 0x000e22000020e900 */
[----:B------:R-:W-:Y:S02]  /*a9f0*/  @P1 SEL R10, R10, 0x7f, P4 ;  /* 0x0000007f0a0a1807 */ /* 0x000fe40002000000 */
[----:B------:R-:W-:-:S05]  /*aa00*/  FSETP.GEU.AND P1, PT, R69, 127, PT ;  /* 0x42fe00004500780b */ /* 0x000fca0003f2e000 */
[----:B------:R-:W4:Y:S01]  /*aa10*/  FRND R13, R13 ;  /* 0x0000000d000d7307 */ /* 0x000f220000201000 */
[----:B------:R-:W-:Y:S02]  /*aa20*/  FSETP.NAN.AND P3, PT, R11, R11, PT ;  /* 0x0000000b0b00720b */ /* 0x000fe40003f68000 */
[----:B------:R-:W-:Y:S02]  /*aa30*/  @!P5 FSEL R60, R60, -127, P6 ;  /* 0xc2fe00003c3cd808 */ /* 0x000fe40003000000 */
[----:B------:R-:W-:Y:S02]  /*aa40*/  FSETP.GT.AND P5, PT, R61, -127, PT ;  /* 0xc2fe00003d00780b */ /* 0x000fe40003fa4000 */
[----:B-1----:R-:W-:Y:S01]  /*aa50*/  LOP3.LUT R11, R65, 0xffff, RZ, 0xc0, !PT ;  /* 0x0000ffff410b7812 */ /* 0x002fe200078ec0ff */
[----:B------:R-:W-:Y:S01]  /*aa60*/  FRND R20, R74 ;  /* 0x0000004a00147307 */ /* 0x000fe20000201000 */
[----:B------:R-:W-:Y:S02]  /*aa70*/  FSETP.NAN.AND P4, PT, R69, R69, PT ;  /* 0x000000454500720b */ /* 0x000fe40003f88000 */
[----:B------:R-:W-:-:S02]  /*aa80*/  @P2 SEL R11, R11, 0x7f, P3 ;  /* 0x0000007f0b0b2807 */ /* 0x000fc40001800000 */
[----:B--2---:R-:W-:Y:S02]  /*aa90*/  FSETP.GT.AND P2, PT, R58, -127, PT ;  /* 0xc2fe00003a00780b */ /* 0x004fe40003f44000 */
[----:B---3--:R-:W-:Y:S01]  /*aaa0*/  FSETP.GT.AND P3, PT, R12, -127, PT ;  /* 0xc2fe00000c00780b */ /* 0x008fe20003f64000 */
[----:B------:R-:W1:Y:S01]  /*aab0*/  F2I.S16.TRUNC.NTZ R74, R63 ;  /* 0x0000003f004a7305 */ /* 0x000e62000020e900 */
[----:B0-----:R-:W-:Y:S02]  /*aac0*/  LOP3.LUT R64, R64, 0xffff, RZ, 0xc0, !PT ;  /* 0x0000ffff40407812 */ /* 0x001fe400078ec0ff */
[----:B------:R-:W-:Y:S02]  /*aad0*/  FSETP.NAN.AND P6, PT, R61, R61, PT ;  /* 0x0000003d3d00720b */ /* 0x000fe40003fc8000 */
[----:B------:R-:W-:Y:S02]  /*aae0*/  @P1 SEL R64, R64, 0x7f, P4 ;  /* 0x0000007f40401807 */ /* 0x000fe40002000000 */
[----:B----4-:R-:W-:Y:S01]  /*aaf0*/  FSETP.GT.AND P1, PT, R13, -127, PT ;  /* 0xc2fe00000d00780b */ /* 0x010fe20003f24000 */
[----:B------:R-:W0:Y:S01]  /*ab00*/  F2I.S16.TRUNC.NTZ R66, R62 ;  /* 0x0000003e00427305 */ /* 0x000e22000020e900 */
[----:B------:R-:W-:-:S02]  /*ab10*/  @!P5 FSEL R61, R61, -127, P6 ;  /* 0xc2fe00003d3dd808 */ /* 0x000fc40003000000 */
[----:B------:R-:W-:Y:S02]  /*ab20*/  FSETP.GEU.AND P5, PT, R63, 127, PT ;  /* 0x42fe00003f00780b */ /* 0x000fe40003fae000 */
[----:B------:R-:W-:Y:S02]  /*ab30*/  FSETP.NAN.AND P4, PT, R58, R58, PT ;  /* 0x0000003a3a00720b */ /* 0x000fe40003f88000 */
[----:B------:R-:W-:Y:S02]  /*ab40*/  FSETP.NAN.AND P6, PT, R12, R12, PT ;  /* 0x0000000c0c00720b */ /* 0x000fe40003fc8000 */
[----:B------:R-:W-:Y:S02]  /*ab50*/  PRMT R9, R68, 0x3340, R9 ;  /* 0x0000334044097816 */ /* 0x000fe40000000009 */
[----:B------:R-:W2:Y:S01]  /*ab60*/  F2I.S16.TRUNC.NTZ R68, R60 ;  /* 0x0000003c00447305 */ /* 0x000ea2000020e900 */
[----:B------:R-:W-:Y:S02]  /*ab70*/  @!P2 FSEL R58, R58, -127, P4 ;  /* 0xc2fe00003a3aa808 */ /* 0x000fe40002000000 */
[----:B------:R-:W-:-:S02]  /*ab80*/  @!P3 FSEL R12, R12, -127, P6 ;  /* 0xc2fe00000c0cb808 */ /* 0x000fc40003000000 */
[----:B------:R-:W-:Y:S02]  /*ab90*/  FSETP.GEU.AND P2, PT, R62, 127, PT ;  /* 0x42fe00003e00780b */ /* 0x000fe40003f4e000 */
[----:B------:R-:W-:Y:S02]  /*aba0*/  FSETP.GT.AND P3, PT, R14, -127, PT ;  /* 0xc2fe00000e00780b */ /* 0x000fe40003f64000 */
[----:B------:R-:W-:Y:S02]  /*abb0*/  FSETP.NAN.AND P4, PT, R13, R13, PT ;  /* 0x0000000d0d00720b */ /* 0x000fe40003f88000 */
[----:B------:R-:W-:Y:S02]  /*abc0*/  FSETP.NAN.AND P6, PT, R63, R63, PT ;  /* 0x0000003f3f00720b */ /* 0x000fe40003fc8000 */
[----:B-1----:R-:W-:Y:S02]  /*abd0*/  LOP3.LUT R67, R74, 0xffff, RZ, 0xc0, !PT ;  /* 0x0000ffff4a437812 */ /* 0x002fe400078ec0ff */
[----:B------:R-:W-:Y:S01]  /*abe0*/  @!P1 FSEL R13, R13, -127, P4 ;  /* 0xc2fe00000d0d9808 */ /* 0x000fe20002000000 */
[----:B------:R-:W1:Y:S01]  /*abf0*/  FRND R59, R59 ;  /* 0x0000003b003b7307 */ /* 0x000e620000201000 */
[----:B------:R-:W-:-:S02]  /*ac00*/  FSETP.GEU.AND P1, PT, R60, 127, PT ;  /* 0x42fe00003c00780b */ /* 0x000fc40003f2e000 */
[----:B------:R-:W-:Y:S02]  /*ac10*/  @P5 SEL R67, R67, 0x7f, P6 ;  /* 0x0000007f43435807 */ /* 0x000fe40003000000 */
[----:B------:R-:W-:-:S03]  /*ac20*/  FSETP.NAN.AND P5, PT, R62, R62, PT ;  /* 0x0000003e3e00720b */ /* 0x000fc60003fa8000 */
[----:B------:R-:W3:Y:S01]  /*ac30*/  F2I.S16.TRUNC.NTZ R69, R61 ;  /* 0x0000003d00457305 */ /* 0x000ee2000020e900 */
[----:B0-----:R-:W-:Y:S02]  /*ac40*/  LOP3.LUT R65, R66, 0xffff, RZ, 0xc0, !PT ;  /* 0x0000ffff42417812 */ /* 0x001fe400078ec0ff */
[----:B------:R-:W-:Y:S02]  /*ac50*/  FSETP.NAN.AND P6, PT, R14, R14, PT ;  /* 0x0000000e0e00720b */ /* 0x000fe40003fc8000 */
[----:B------:R-:W-:-:S03]  /*ac60*/  @P2 SEL R65, R65, 0x7f, P5 ;  /* 0x0000007f41412807 */ /* 0x000fc60002800000 */
[----:B------:R-:W0:Y:S01]  /*ac70*/  FRND R56, R56 ;  /* 0x0000003800387307 */ /* 0x000e220000201000 */
[----:B------:R-:W-:Y:S02]  /*ac80*/  FSETP.GT.AND P4, PT, R20, -127, PT ;  /* 0xc2fe00001400780b */ /* 0x000fe40003f84000 */
[----:B------:R-:W-:Y:S02]  /*ac90*/  @!P3 FSEL R14, R14, -127, P6 ;  /* 0xc2fe00000e0eb808 */ /* 0x000fe40003000000 */
[----:B------:R-:W-:-:S03]  /*aca0*/  FSETP.GEU.AND P2, PT, R61, 127, PT ;  /* 0x42fe00003d00780b */ /* 0x000fc60003f4e000 */
[----:B------:R-:W4:Y:S01]  /*acb0*/  F2I.S16.TRUNC.NTZ R63, R12 ;  /* 0x0000000c003f7305 */ /* 0x000f22000020e900 */
[----:B------:R-:W-:Y:S02]  /*acc0*/  FSETP.NAN.AND P3, PT, R60, R60, PT ;  /* 0x0000003c3c00720b */ /* 0x000fe40003f68000 */
[----:B--2---:R-:W-:-:S04]  /*acd0*/  LOP3.LUT R68, R68, 0xffff, RZ, 0xc0, !PT ;  /* 0x0000ffff44447812 */ /* 0x004fc800078ec0ff */
[----:B------:R-:W-:Y:S01]  /*ace0*/  @P1 SEL R68, R68, 0x7f, P3 ;  /* 0x0000007f44441807 */ /* 0x000fe20001800000 */
[----:B------:R-:W2:Y:S01]  /*acf0*/  F2I.S16.TRUNC.NTZ R60, R13 ;  /* 0x0000000d003c7305 */ /* 0x000ea2000020e900 */
[----:B------:R-:W-:Y:S02]  /*ad00*/  FSETP.GEU.AND P1, PT, R12, 127, PT ;  /* 0x42fe00000c00780b */ /* 0x000fe40003f2e000 */
[----:B-1----:R-:W-:Y:S02]  /*ad10*/  FSETP.GT.AND P5, PT, R59, -127, PT ;  /* 0xc2fe00003b00780b */ /* 0x002fe40003fa4000 */
[C---:B------:R-:W-:Y:S02]  /*ad20*/  FSETP.NAN.AND P6, PT, R20.reuse, R20, PT ;  /* 0x000000141400720b */ /* 0x040fe40003fc8000 */
[----:B------:R-:W-:Y:S02]  /*ad30*/  FSETP.NAN.AND P3, PT, R61, R61, PT ;  /* 0x0000003d3d00720b */ /* 0x000fe40003f68000 */
[----:B---3--:R-:W-:Y:S01]  /*ad40*/  LOP3.LUT R69, R69, 0xffff, RZ, 0xc0, !PT ;  /* 0x0000ffff45457812 */ /* 0x008fe200078ec0ff */
[----:B------:R-:W1:Y:S01]  /*ad50*/  FRND R57, R57 ;  /* 0x0000003900397307 */ /* 0x000e620000201000 */
[----:B------:R-:W-:-:S02]  /*ad60*/  @!P4 FSEL R20, R20, -127, P6 ;  /* 0xc2fe00001414c808 */ /* 0x000fc40003000000 */
[----:B------:R-:W-:Y:S02]  /*ad70*/  @P2 SEL R69, R69, 0x7f, P3 ;  /* 0x0000007f45452807 */ /* 0x000fe40001800000 */
[----:B0-----:R-:W-:Y:S02]  /*ad80*/  FSETP.GT.AND P4, PT, R56, -127, PT ;  /* 0xc2fe00003800780b */ /* 0x001fe40003f84000 */
[----:B------:R-:W-:Y:S01]  /*ad90*/  FSETP.NAN.AND P3, PT, R12, R12, PT ;  /* 0x0000000c0c00720b */ /* 0x000fe20003f68000 */
[----:B------:R-:W0:Y:S01]  /*ada0*/  F2I.S16.TRUNC.NTZ R61, R14 ;  /* 0x0000000e003d7305 */ /* 0x000e22000020e900 */
[----:B------:R-:W-:Y:S02]  /*adb0*/  FSETP.GEU.AND P2, PT, R13, 127, PT ;  /* 0x42fe00000d00780b */ /* 0x000fe40003f4e000 */
[----:B----4-:R-:W-:Y:S02]  /*adc0*/  LOP3.LUT R12, R63, 0xffff, RZ, 0xc0, !PT ;  /* 0x0000ffff3f0c7812 */ /* 0x010fe400078ec0ff */
[----:B------:R-:W-:-:S02]  /*add0*/  FSETP.NAN.AND P6, PT, R59, R59, PT ;  /* 0x0000003b3b00720b */ /* 0x000fc40003fc8000 */
[----:B------:R-:W-:Y:S01]  /*ade0*/  @P1 SEL R12, R12, 0x7f, P3 ;  /* 0x0000007f0c0c1807 */ /* 0x000fe20001800000 */
[----:B------:R-:W3:Y:S01]  /*adf0*/  FRND R55, R55 ;  /* 0x0000003700377307 */ /* 0x000ee20000201000 */
[----:B------:R-:W-:Y:S02]  /*ae00*/  FSETP.GEU.AND P1, PT, R14, 127, PT ;  /* 0x42fe00000e00780b */ /* 0x000fe40003f2e000 */
[----:B------:R-:W-:Y:S02]  /*ae10*/  @!P5 FSEL R59, R59, -127, P6 ;  /* 0xc2fe00003b3bd808 */ /* 0x000fe40003000000 */
[----:B------:R-:W-:-:S03]  /*ae20*/  FSETP.NAN.AND P6, PT, R56, R56, PT ;  /* 0x000000383800720b */ /* 0x000fc60003fc8000 */
[----:B------:R-:W4:Y:S01]  /*ae30*/  FRND R15, R15 ;  /* 0x0000000f000f7307 */ /* 0x000f220000201000 */
[----:B------:R-:W-:Y:S02]  /*ae40*/  FSETP.NAN.AND P5, PT, R13, R13, PT ;  /* 0x0000000d0d00720b */ /* 0x000fe40003fa8000 */
[----:B--2---:R-:W-:-:S05]  /*ae50*/  LOP3.LUT R60, R60, 0xffff, RZ, 0xc0, !PT ;  /* 0x0000ffff3c3c7812 */ /* 0x004fca00078ec0ff */
[----:B------:R-:W2:Y:S01]  /*ae60*/  F2I.S16.TRUNC.NTZ R63, R20 ;  /* 0x00000014003f7305 */ /* 0x000ea2000020e900 */
[----:B------:R-:W-:Y:S02]  /*ae70*/  @!P4 FSEL R56, R56, -127, P6 ;  /* 0xc2fe00003838c808 */ /* 0x000fe40003000000 */
[----:B------:R-:W-:Y:S02]  /*ae80*/  @P2 SEL R60, R60, 0x7f, P5 ;  /* 0x0000007f3c3c2807 */ /* 0x000fe40002800000 */
[----:B-1----:R-:W-:-:S03]  /*ae90*/  FSETP.GT.AND P4, PT, R57, -127, PT ;  /* 0xc2fe00003900780b */ /* 0x002fc60003f84000 */
[----:B------:R-:W1:Y:S01]  /*aea0*/  FRND R21, R21 ;  /* 0x0000001500157307 */ /* 0x000e620000201000 */
[----:B------:R-:W-:Y:S02]  /*aeb0*/  FSETP.GEU.AND P2, PT, R20, 127, PT ;  /* 0x42fe00001400780b */ /* 0x000fe40003f4e000 */
[----:B------:R-:W-:Y:S02]  /*aec0*/  FSETP.NAN.AND P3, PT, R14, R14, PT ;  /* 0x0000000e0e00720b */ /* 0x000fe40003f68000 */
[----:B0-----:R-:W-:-:S04]  /*aed0*/  LOP3.LUT R13, R61, 0xffff, RZ, 0xc0, !PT ;  /* 0x0000ffff3d0d7812 */ /* 0x001fc800078ec0ff */
[----:B------:R-:W-:Y:S01]  /*aee0*/  @P1 SEL R13, R13, 0x7f, P3 ;  /* 0x0000007f0d0d1807 */ /* 0x000fe20001800000 */
[----:B------:R-:W0:Y:S01]  /*aef0*/  FRND R22, R22 ;  /* 0x0000001600167307 */ /* 0x000e220000201000 */
[----:B---3--:R-:W-:Y:S02]  /*af00*/  FSETP.GT.AND P1, PT, R55, -127, PT ;  /* 0xc2fe00003700780b */ /* 0x008fe40003f24000 */
[----:B------:R-:W-:Y:S02]  /*af10*/  FSETP.NAN.AND P5, PT, R20, R20, PT ;  /* 0x000000141400720b */ /* 0x000fe40003fa8000 */
[----:B----4-:R-:W-:-:S03]  /*af20*/  FSETP.GT.AND P3, PT, R15, -127, PT ;  /* 0xc2fe00000f00780b */ /* 0x010fc60003f64000 */
[----:B------:R-:W3:Y:S01]  /*af30*/  F2I.S16.TRUNC.NTZ R70, R58 ;  /* 0x0000003a00467305 */ /* 0x000ee2000020e900 */
[----:B------:R-:W-:Y:S02]  /*af40*/  FSETP.NAN.AND P6, PT, R57, R57, PT ;  /* 0x000000393900720b */ /* 0x000fe40003fc8000 */
[----:B--2---:R-:W-:Y:S02]  /*af50*/  LOP3.LUT R14, R63, 0xffff, RZ, 0xc0, !PT ;  /* 0x0000ffff3f0e7812 */ /* 0x004fe400078ec0ff */
[----:B------:R-:W-:Y:S02]  /*af60*/  PRMT R62, R73, 0x3340, R64 ;  /* 0x00003340493e7816 */ /* 0x000fe40000000040 */
[----:B------:R-:W-:Y:S01]  /*af70*/  @!P4 FSEL R57, R57, -127, P6 ;  /* 0xc2fe00003939c808 */ /* 0x000fe20003000000 */
[----:B------:R-:W2:Y:S01]  /*af80*/  F2I.S16.TRUNC.NTZ R64, R59 ;  /* 0x0000003b00407305 */ /* 0x000ea2000020e900 */
[----:B------:R-:W-:Y:S02]  /*af90*/  @P2 SEL R14, R14, 0x7f, P5 ;  /* 0x0000007f0e0e2807 */ /* 0x000fe40002800000 */
[----:B------:R-:W-:-:S02]  /*afa0*/  FSETP.GEU.AND P4, PT, R58, 127, PT ;  /* 0x42fe00003a00780b */ /* 0x000fc40003f8e000 */
[----:B-1----:R-:W-:Y:S02]  /*afb0*/  FSETP.GT.AND P2, PT, R21, -127, PT ;  /* 0xc2fe00001500780b */ /* 0x002fe40003f44000 */
[----:B------:R-:W-:Y:S02]  /*afc0*/  FSETP.NAN.AND P5, PT, R55, R55, PT ;  /* 0x000000373700720b */ /* 0x000fe40003fa8000 */
[----:B------:R-:W-:Y:S02]  /*afd0*/  FSETP.NAN.AND P6, PT, R15, R15, PT ;  /* 0x0000000f0f00720b */ /* 0x000fe40003fc8000 */
[----:B------:R-:W-:Y:S01]  /*afe0*/  @!P1 FSEL R55, R55, -127, P5 ;  /* 0xc2fe000037379808 */ /* 0x000fe20002800000 */
[----:B------:R-:W1:Y:S01]  /*aff0*/  FRND R23, R23 ;  /* 0x0000001700177307 */ /* 0x000e620000201000 */
[----:B------:R-:W-:Y:S02]  /*b000*/  PRMT R61, R65, 0x3340, R60 ;  /* 0x00003340413d7816 */ /* 0x000fe4000000003c */
[----:B------:R-:W-:-:S02]  /*b010*/  FSETP.GEU.AND P1, PT, R59, 127, PT ;  /* 0x42fe00003b00780b */ /* 0x000fc40003f2e000 */
[----:B------:R-:W-:-:S03]  /*b020*/  @!P3 FSEL R15, R15, -127, P6 ;  /* 0xc2fe00000f0fb808 */ /* 0x000fc60003000000 */
[----:B------:R-:W4:Y:S01]  /*b030*/  F2I.S16.TRUNC.NTZ R60, R56 ;  /* 0x00000038003c7305 */ /* 0x000f22000020e900 */
[----:B------:R-:W-:Y:S02]  /*b040*/  FSETP.NAN.AND P6, PT, R58, R58, PT ;  /* 0x0000003a3a00720b */ /* 0x000fe40003fc8000 */
[----:B0-----:R-:W-:Y:S02]  /*b050*/  FSETP.GT.AND P3, PT, R22, -127, PT ;  /* 0xc2fe00001600780b */ /* 0x001fe40003f64000 */
[----:B---3--:R-:W-:Y:S02]  /*b060*/  LOP3.LUT R70, R70, 0xffff, RZ, 0xc0, !PT ;  /* 0x0000ffff46467812 */ /* 0x008fe400078ec0ff */
[C---:B------:R-:W-:Y:S01]  /*b070*/  FSETP.NAN.AND P5, PT, R21.reuse, R21, PT ;  /* 0x000000151500720b */ /* 0x040fe20003fa8000 */
[----:B------:R-:W0:Y:S01]  /*b080*/  F2I.S16.TRUNC.NTZ R63, R57 ;  /* 0x00000039003f7305 */ /* 0x000e22000020e900 */
[----:B------:R-:W-:Y:S02]  /*b090*/  @P4 SEL R70, R70, 0x7f, P6 ;  /* 0x0000007f46464807 */ /* 0x000fe40003000000 */
[----:B------:R-:W-:-:S02]  /*b0a0*/  @!P2 FSEL R21, R21, -127, P5 ;  /* 0xc2fe00001515a808 */ /* 0x000fc40002800000 */
[----:B------:R-:W-:Y:S02]  /*b0b0*/  FSETP.NAN.AND P4, PT, R59, R59, PT ;  /* 0x0000003b3b00720b */ /* 0x000fe40003f88000 */
[----:B------:R-:W-:Y:S02]  /*b0c0*/  FSETP.GEU.AND P2, PT, R56, 127, PT ;  /* 0x42fe00003800780b */ /* 0x000fe40003f4e000 */
[----:B--2---:R-:W-:Y:S02]  /*b0d0*/  LOP3.LUT R59, R64, 0xffff, RZ, 0xc0, !PT ;  /* 0x0000ffff403b7812 */ /* 0x004fe400078ec0ff */
[----:B------:R-:W-:Y:S02]  /*b0e0*/  FSETP.NAN.AND P6, PT, R22, R22, PT ;  /* 0x000000161600720b */ /* 0x000fe40003fc8000 */
[----:B------:R-:W-:Y:S01]  /*b0f0*/  @P1 SEL R59, R59, 0x7f, P4 ;  /* 0x0000007f3b3b1807 */ /* 0x000fe20002000000 */
[----:B------:R-:W2:Y:S01]  /*b100*/  FRND R52, R52 ;  /* 0x0000003400347307 */ /* 0x000ea20000201000 */
[----:B------:R-:W-:-:S02]  /*b110*/  FSETP.GEU.AND P1, PT, R57, 127, PT ;  /* 0x42fe00003900780b */ /* 0x000fc40003f2e000 */
[----:B------:R-:W-:Y:S02]  /*b120*/  @!P3 FSEL R22, R22, -127, P6 ;  /* 0xc2fe00001616b808 */ /* 0x000fe40003000000 */
[----:B-1----:R-:W-:-:S03]  /*b130*/  FSETP.GT.AND P5, PT, R23, -127, PT ;  /* 0xc2fe00001700780b */ /* 0x002fc60003fa4000 */
[----:B------:R-:W1:Y:S01]  /*b140*/  F2I.S16.TRUNC.NTZ R20, R15 ;  /* 0x0000000f00147305 */ /* 0x000e62000020e900 */
[----:B------:R-:W-:Y:S02]  /*b150*/  FSETP.NAN.AND P3, PT, R56, R56, PT ;  /* 0x000000383800720b */ /* 0x000fe40003f68000 */
[----:B----4-:R-:W-:Y:S02]  /*b160*/  LOP3.LUT R60, R60, 0xffff, RZ, 0xc0, !PT ;  /* 0x0000ffff3c3c7812 */ /* 0x010fe400078ec0ff */
[----:B0-----:R-:W-:Y:S02]  /*b170*/  LOP3.LUT R63, R63, 0xffff, RZ, 0xc0, !PT ;  /* 0x0000ffff3f3f7812 */ /* 0x001fe400078ec0ff */
[----:B------:R-:W-:Y:S01]  /*b180*/  @P2 SEL R60, R60, 0x7f, P3 ;  /* 0x0000007f3c3c2807 */ /* 0x000fe20001800000 */
[----:B------:R-:W0:Y:S01]  /*b190*/  F2I.S16.TRUNC.NTZ R56, R21 ;  /* 0x0000001500387305 */ /* 0x000e22000020e900 */
[----:B------:R-:W-:Y:S02]  /*b1a0*/  FSETP.GEU.AND P2, PT, R15, 127, PT ;  /* 0x42fe00000f00780b */ /* 0x000fe40003f4e000 */
[----:B------:R-:W-:-:S02]  /*b1b0*/  FSETP.NAN.AND P3, PT, R57, R57, PT ;  /* 0x000000393900720b */ /* 0x000fc40003f68000 */
[----:B------:R-:W-:Y:S02]  /*b1c0*/  FSETP.GT.AND P4, PT, R54, -127, PT ;  /* 0xc2fe00003600780b */ /* 0x000fe40003f84000 */
[----:B------:R-:W-:Y:S02]  /*b1d0*/  FSETP.NAN.AND P6, PT, R23, R23, PT ;  /* 0x000000171700720b */ /* 0x000fe40003fc8000 */
[----:B------:R-:W-:Y:S01]  /*b1e0*/  @P1 SEL R63, R63, 0x7f, P3 ;  /* 0x0000007f3f3f1807 */ /* 0x000fe20001800000 */
[----:B------:R-:W3:Y:S01]  /*b1f0*/  F2I.S16.TRUNC.NTZ R57, R22 ;  /* 0x0000001600397305 */ /* 0x000ee2000020e900 */
[----:B------:R-:W-:Y:S02]  /*b200*/  FSETP.GEU.AND P1, PT, R21, 127, PT ;  /* 0x42fe00001500780b */ /* 0x000fe40003f2e000 */
[----:B------:R-:W-:Y:S02]  /*b210*/  @!P5 FSEL R23, R23, -127, P6 ;  /* 0xc2fe00001717d808 */ /* 0x000fe40003000000 */
[----:B------:R-:W-:-:S02]  /*b220*/  FSETP.NAN.AND P3, PT, R15, R15, PT ;  /* 0x0000000f0f00720b */ /* 0x000fc40003f68000 */
[----:B--2---:R-:W-:Y:S02]  /*b230*/  FSETP.GT.AND P5, PT, R52, -127, PT ;  /* 0xc2fe00003400780b */ /* 0x004fe40003fa4000 */
[----:B-1----:R-:W-:Y:S01]  /*b240*/  LOP3.LUT R15, R20, 0xffff, RZ, 0xc0, !PT ;  /* 0x0000ffff140f7812 */ /* 0x002fe200078ec0ff */
[----:B------:R-:W1:Y:S01]  /*b250*/  FRND R51, R51 ;  /* 0x0000003300337307 */ /* 0x000e620000201000 */
[----:B------:R-:W-:Y:S02]  /*b260*/  FSETP.NAN.AND P6, PT, R54, R54, PT ;  /* 0x000000363600720b */ /* 0x000fe40003fc8000 */
[----:B------:R-:W-:Y:S02]  /*b270*/  @P2 SEL R15, R15, 0x7f, P3 ;  /* 0x0000007f0f0f2807 */ /* 0x000fe40001800000 */
[----:B------:R-:W-:-:S03]  /*b280*/  FSETP.GEU.AND P2, PT, R22, 127, PT ;  /* 0x42fe00001600780b */ /* 0x000fc60003f4e000 */
[----:B------:R-:W2:Y:S01]  /*b290*/  FRND R16, R16 ;  /* 0x0000001000107307 */ /* 0x000ea20000201000 */
[----:B------:R-:W-:Y:S02]  /*b2a0*/  FSETP.NAN.AND P3, PT, R21, R21, PT ;  /* 0x000000151500720b */ /* 0x000fe40003f68000 */
[----:B0-----:R-:W-:-:S05]  /*b2b0*/  LOP3.LUT R20, R56, 0xffff, RZ, 0xc0, !PT ;  /* 0x0000ffff38147812 */ /* 0x001fca00078ec0ff */
[----:B------:R-:W0:Y:S01]  /*b2c0*/  F2I.S16.TRUNC.NTZ R58, R23 ;  /* 0x00000017003a7305 */ /* 0x000e22000020e900 */
[----:B------:R-:W-:Y:S02]  /*b2d0*/  @!P4 FSEL R54, R54, -127, P6 ;  /* 0xc2fe00003636c808 */ /* 0x000fe40003000000 */
[----:B------:R-:W-:Y:S02]  /*b2e0*/  FSETP.NAN.AND P6, PT, R52, R52, PT ;  /* 0x000000343400720b */ /* 0x000fe40003fc8000 */
[----:B------:R-:W-:-:S03]  /*b2f0*/  @P1 SEL R20, R20, 0x7f, P3 ;  /* 0x0000007f14141807 */ /* 0x000fc60001800000 */
[----:B------:R-:W4:Y:S01]  /*b300*/  FRND R17, R17 ;  /* 0x0000001100117307 */ /* 0x000f220000201000 */
[----:B------:R-:W-:Y:S02]  /*b310*/  FSETP.GEU.AND P1, PT, R23, 127, PT ;  /* 0x42fe00001700780b */ /* 0x000fe40003f2e000 */
[----:B------:R-:W-:Y:S02]  /*b320*/  @!P5 FSEL R52, R52, -127, P6 ;  /* 0xc2fe00003434d808 */ /* 0x000fe40003000000 */
[----:B------:R-:W-:Y:S02]  /*b330*/  FSETP.NAN.AND P4, PT, R22, R22, PT ;  /* 0x000000161600720b */ /* 0x000fe40003f88000 */
[----:B------:R-:W-:Y:S02]  /*b340*/  FSETP.GT.AND P5, PT, R53, -127, PT ;  /* 0xc2fe00003500780b */ /* 0x000fe40003fa4000 */
[----:B---3--:R-:W-:Y:S01]  /*b350*/  LOP3.LUT R21, R57, 0xffff, RZ, 0xc0, !PT ;  /* 0x0000ffff39157812 */ /* 0x008fe200078ec0ff */
[----:B------:R-:W3:Y:S01]  /*b360*/  FRND R18, R18 ;  /* 0x0000001200127307 */ /* 0x000ee20000201000 */
[----:B------:R-:W-:-:S02]  /*b370*/  FSETP.NAN.AND P3, PT, R23, R23, PT ;  /* 0x000000171700720b */ /* 0x000fc40003f68000 */
[----:B------:R-:W-:Y:S02]  /*b380*/  @P2 SEL R21, R21, 0x7f, P4 ;  /* 0x0000007f15152807 */ /* 0x000fe40002000000 */
[----:B-1----:R-:W-:Y:S02]  /*b390*/  FSETP.GT.AND P2, PT, R51, -127, PT ;  /* 0xc2fe00003300780b */ /* 0x002fe40003f44000 */
[----:B--2---:R-:W-:Y:S01]  /*b3a0*/  FSETP.GT.AND P4, PT, R16, -127, PT ;  /* 0xc2fe00001000780b */ /* 0x004fe20003f84000 */
[----:B------:R-:W1:Y:S01]  /*b3b0*/  F2I.S16.TRUNC.NTZ R65, R55 ;  /* 0x0000003700417305 */ /* 0x000e62000020e900 */
[----:B0-----:R-:W-:Y:S02]  /*b3c0*/  LOP3.LUT R22, R58, 0xffff, RZ, 0xc0, !PT ;  /* 0x0000ffff3a167812 */ /* 0x001fe400078ec0ff */
[----:B------:R-:W-:Y:S02]  /*b3d0*/  FSETP.NAN.AND P6, PT, R53, R53, PT ;  /* 0x000000353500720b */ /* 0x000fe40003fc8000 */
[----:B------:R-:W-:-:S02]  /*b3e0*/  @P1 SEL R22, R22, 0x7f, P3 ;  /* 0x0000007f16161807 */ /* 0x000fc40001800000 */
[----:B----4-:R-:W-:Y:S01]  /*b3f0*/  FSETP.GT.AND P1, PT, R17, -127, PT ;  /* 0xc2fe00001100780b */ /* 0x010fe20003f24000 */
[----:B------:R-:W0:Y:S01]  /*b400*/  F2I.S16.TRUNC.NTZ R56, R54 ;  /* 0x0000003600387305 */ /* 0x000e22000020e900 */
[----:B------:R-:W-:Y:S02]  /*b410*/  @!P5 FSEL R53, R53, -127, P6 ;  /* 0xc2fe00003535d808 */ /* 0x000fe40003000000 */
[----:B------:R-:W-:Y:S02]  /*b420*/  FSETP.GEU.AND P5, PT, R55, 127, PT ;  /* 0x42fe00003700780b */ /* 0x000fe40003fae000 */
[C---:B------:R-:W-:Y:S02]  /*b430*/  FSETP.NAN.AND P3, PT, R51.reuse, R51, PT ;  /* 0x000000333300720b */ /* 0x040fe40003f68000 */
[----:B------:R-:W-:Y:S01]  /*b440*/  FSETP.NAN.AND P6, PT, R16, R16, PT ;  /* 0x000000101000720b */ /* 0x000fe20003fc8000 */
[----:B------:R-:W2:Y:S01]  /*b450*/  F2I.S16.TRUNC.NTZ R57, R52 ;  /* 0x0000003400397305 */ /* 0x000ea2000020e900 */
[----:B------:R-:W-:-:S02]  /*b460*/  @!P2 FSEL R51, R51, -127, P3 ;  /* 0xc2fe00003333a808 */ /* 0x000fc40001800000 */
[----:B------:R-:W-:Y:S02]  /*b470*/  @!P4 FSEL R16, R16, -127, P6 ;  /* 0xc2fe00001010c808 */ /* 0x000fe40003000000 */
[----:B------:R-:W-:Y:S02]  /*b480*/  FSETP.GEU.AND P3, PT, R54, 127, PT ;  /* 0x42fe00003600780b */ /* 0x000fe40003f6e000 */
[----:B---3--:R-:W-:Y:S02]  /*b490*/  FSETP.GT.AND P4, PT, R18, -127, PT ;  /* 0xc2fe00001200780b */ /* 0x008fe40003f84000 */
[----:B------:R-:W-:Y:S02]  /*b4a0*/  FSETP.NAN.AND P2, PT, R17, R17, PT ;  /* 0x000000111100720b */ /* 0x000fe40003f48000 */
[----:B------:R-:W-:Y:S02]  /*b4b0*/  FSETP.NAN.AND P6, PT, R55, R55, PT ;  /* 0x000000373700720b */ /* 0x000fe40003fc8000 */
[----:B-1----:R-:W-:-:S02]  /*b4c0*/  LOP3.LUT R65, R65, 0xffff, RZ, 0xc0, !PT ;  /* 0x0000ffff41417812 */ /* 0x002fc400078ec0ff */
[----:B------:R-:W-:Y:S01]  /*b4d0*/  @!P1 FSEL R17, R17, -127, P2 ;  /* 0xc2fe000011119808 */ /* 0x000fe20001000000 */
[----:B------:R-:W1:Y:S01]  /*b4e0*/  FRND R50, R50 ;  /* 0x0000003200327307 */ /* 0x000e620000201000 */
[----:B------:R-:W-:Y:S02]  /*b4f0*/  FSETP.GEU.AND P1, PT, R52, 127, PT ;  /* 0x42fe00003400780b */ /* 0x000fe40003f2e000 */
[----:B------:R-:W-:Y:S02]  /*b500*/  @P5 SEL R65, R65, 0x7f, P6 ;  /* 0x0000007f41415807 */ /* 0x000fe40003000000 */
[----:B------:R-:W-:-:S03]  /*b510*/  FSETP.NAN.AND P5, PT, R54, R54, PT ;  /* 0x000000363600720b */ /* 0x000fc60003fa8000 */
[----:B------:R-:W3:Y:S01]  /*b520*/  F2I.S16.TRUNC.NTZ R58, R53 ;  /* 0x00000035003a7305 */ /* 0x000ee2000020e900 */
[----:B0-----:R-:W-:Y:S02]  /*b530*/  LOP3.LUT R56, R56, 0xffff, RZ, 0xc0, !PT ;  /* 0x0000ffff38387812 */ /* 0x001fe400078ec0ff */
[----:B------:R-:W-:Y:S02]  /*b540*/  FSETP.NAN.AND P6, PT, R18, R18, PT ;  /* 0x000000121200720b */ /* 0x000fe40003fc8000 */
[----:B------:R-:W-:Y:S02]  /*b550*/  @P3 SEL R56, R56, 0x7f, P5 ;  /* 0x0000007f38383807 */ /* 0x000fe40002800000 */
[----:B------:R-:W-:Y:S01]  /*b560*/  @!P4 FSEL R18, R18, -127, P6 ;  /* 0xc2fe00001212c808 */ /* 0x000fe20003000000 */
[----:B------:R-:W0:Y:S01]  /*b570*/  FRND R48, R48 ;  /* 0x0000003000307307 */ /* 0x000e220000201000 */
[----:B------:R-:W-:Y:S02]  /*b580*/  FSETP.GEU.AND P3, PT, R53, 127, PT ;  /* 0x42fe00003500780b */ /* 0x000fe40003f6e000 */
[----:B------:R-:W-:-:S02]  /*b590*/  FSETP.GT.AND P2, PT, R24, -127, PT ;  /* 0xc2fe00001800780b */ /* 0x000fc40003f44000 */
[----:B------:R-:W-:-:S03]  /*b5a0*/  FSETP.NAN.AND P4, PT, R52, R52, PT ;  /* 0x000000343400720b */ /* 0x000fc60003f88000 */
[----:B------:R-:W4:Y:S01]  /*b5b0*/  F2I.S16.TRUNC.NTZ R23, R16 ;  /* 0x0000001000177305 */ /* 0x000f22000020e900 */
[----:B--2---:R-:W-:-:S04]  /*b5c0*/  LOP3.LUT R57, R57, 0xffff, RZ, 0xc0, !PT ;  /* 0x0000ffff39397812 */ /* 0x004fc800078ec0ff */
[----:B------:R-:W-:Y:S02]  /*b5d0*/  @P1 SEL R57, R57, 0x7f, P4 ;  /* 0x0000007f39391807 */ /* 0x000fe40002000000 */
[----:B------:R-:W-:Y:S01]  /*b5e0*/  FSETP.GEU.AND P1, PT, R16, 127, PT ;  /* 0x42fe00001000780b */ /* 0x000fe20003f2e000 */
[----:B------:R-:W2:Y:S01]  /*b5f0*/  F2I.S16.TRUNC.NTZ R52, R17 ;  /* 0x0000001100347305 */ /* 0x000ea2000020e900 */
[----:B-1----:R-:W-:Y:S02]  /*b600*/  FSETP.GT.AND P5, PT, R50, -127, PT ;  /* 0xc2fe00003200780b */ /* 0x002fe40003fa4000 */
[----:B------:R-:W-:Y:S02]  /*b610*/  FSETP.NAN.AND P4, PT, R53, R53, PT ;  /* 0x000000353500720b */ /* 0x000fe40003f88000 */
[----:B---3--:R-:W-:Y:S02]  /*b620*/  LOP3.LUT R58, R58, 0xffff, RZ, 0xc0, !PT ;  /* 0x0000ffff3a3a7812 */ /* 0x008fe400078ec0ff */
[----:B------:R-:W-:Y:S01]  /*b630*/  FSETP.NAN.AND P6, PT, R24, R24, PT ;  /* 0x000000181800720b */ /* 0x000fe20003fc8000 */
[----:B------:R-:W1:Y:S01]  /*b640*/  FRND R49, R49 ;  /* 0x0000003100317307 */ /* 0x000e620000201000 */
[----:B------:R-:W-:-:S02]  /*b650*/  @P3 SEL R58, R58, 0x7f, P4 ;  /* 0x0000007f3a3a3807 */ /* 0x000fc40002000000 */
[----:B------:R-:W-:Y:S02]  /*b660*/  @!P2 FSEL R24, R24, -127, P6 ;  /* 0xc2fe00001818a808 */ /* 0x000fe40003000000 */
[----:B------:R-:W-:-:S03]  /*b670*/  FSETP.NAN.AND P3, PT, R16, R16, PT ;  /* 0x000000101000720b */ /* 0x000fc60003f68000 */
[----:B------:R-:W3:Y:S01]  /*b680*/  F2I.S16.TRUNC.NTZ R53, R18 ;  /* 0x0000001200357305 */ /* 0x000ee2000020e900 */
[----:B0-----:R-:W-:Y:S02]  /*b690*/  FSETP.GT.AND P2, PT, R48, -127, PT ;  /* 0xc2fe00003000780b */ /* 0x001fe40003f44000 */
[----:B------:R-:W-:Y:S02]  /*b6a0*/  FSETP.GEU.AND P4, PT, R17, 127, PT ;  /* 0x42fe00001100780b */ /* 0x000fe40003f8e000 */
[----:B----4-:R-:W-:Y:S02]  /*b6b0*/  LOP3.LUT R16, R23, 0xffff, RZ, 0xc0, !PT ;  /* 0x0000ffff17107812 */ /* 0x010fe400078ec0ff */
[----:B------:R-:W-:Y:S01]  /*b6c0*/  FSETP.NAN.AND P6, PT, R50, R50, PT ;  /* 0x000000323200720b */ /* 0x000fe20003fc8000 */
[----:B------:R-:W0:Y:S01]  /*b6d0*/  FRND R47, R47 ;  /* 0x0000002f002f7307 */ /* 0x000e220000201000 */
[----:B------:R-:W-:Y:S02]  /*b6e0*/  @P1 SEL R16, R16, 0x7f, P3 ;  /* 0x0000007f10101807 */ /* 0x000fe40001800000 */
[----:B------:R-:W-:-:S02]  /*b6f0*/  FSETP.GEU.AND P3, PT, R18, 127, PT ;  /* 0x42fe00001200780b */ /* 0x000fc40003f6e000 */
[----:B------:R-:W-:Y:S02]  /*b700*/  @!P5 FSEL R50, R50, -127, P6 ;  /* 0xc2fe00003232d808 */ /* 0x000fe40003000000 */
[----:B------:R-:W-:Y:S01]  /*b710*/  FSETP.NAN.AND P6, PT, R17, R17, PT ;  /* 0x000000111100720b */ /* 0x000fe20003fc8000 */
[----:B------:R-:W4:Y:S01]  /*b720*/  FRND R19, R19 ;  /* 0x0000001300137307 */ /* 0x000f220000201000 */
[----:B------:R-:W-:Y:S02]  /*b730*/  FSETP.NAN.AND P5, PT, R48, R48, PT ;  /* 0x000000303000720b */ /* 0x000fe40003fa8000 */
[----:B--2---:R-:W-:-:S05]  /*b740*/  LOP3.LUT R17, R52, 0xffff, RZ, 0xc0, !PT ;  /* 0x0000ffff34117812 */ /* 0x004fca00078ec0ff */
[----:B------:R-:W2:Y:S01]  /*b750*/  F2I.S16.TRUNC.NTZ R23, R24 ;  /* 0x0000001800177305 */ /* 0x000ea2000020e900 */
[----:B------:R-:W-:Y:S02]  /*b760*/  FSETP.NAN.AND P1, PT, R18, R18, PT ;  /* 0x000000121200720b */ /* 0x000fe40003f28000 */
[----:B------:R-:W-:Y:S02]  /*b770*/  @!P2 FSEL R48, R48, -127, P5 ;  /* 0xc2fe00003030a808 */ /* 0x000fe40002800000 */
[----:B------:R-:W-:-:S03]  /*b780*/  @P4 SEL R17, R17, 0x7f, P6 ;  /* 0x0000007f11114807 */ /* 0x000fc60003000000 */
[----:B------:R-:W5:Y:S01]  /*b790*/  FRND R25, R25 ;  /* 0x0000001900197307 */ /* 0x000f620000201000 */
[----:B-1----:R-:W-:Y:S02]  /*b7a0*/  FSETP.GT.AND P2, PT, R49, -127, PT ;  /* 0xc2fe00003100780b */ /* 0x002fe40003f44000 */
[----:B------:R-:W-:Y:S02]  /*b7b0*/  FSETP.GEU.AND P4, PT, R24, 127, PT ;  /* 0x42fe00001800780b */ /* 0x000fe40003f8e000 */
[----:B---3--:R-:W-:-:S04]  /*b7c0*/  LOP3.LUT R18, R53, 0xffff, RZ, 0xc0, !PT ;  /* 0x0000ffff35127812 */ /* 0x008fc800078ec0ff */
[----:B------:R-:W-:Y:S02]  /*b7d0*/  @P3 SEL R18, R18, 0x7f, P1 ;  /* 0x0000007f12123807 */ /* 0x000fe40000800000 */
[----:B0-----:R-:W-:Y:S01]  /*b7e0*/  FSETP.GT.AND P1, PT, R47, -127, PT ;  /* 0xc2fe00002f00780b */ /* 0x001fe20003f24000 */
[----:B------:R-:W0:Y:S01]  /*b7f0*/  FRND R26, R26 ;  /* 0x0000001a001a7307 */ /* 0x000e220000201000 */
[----:B------:R-:W-:Y:S02]  /*b800*/  FSETP.NAN.AND P5, PT, R24, R24, PT ;  /* 0x000000181800720b */ /* 0x000fe40003fa8000 */
[----:B----4-:R-:W-:Y:S02]  /*b810*/  FSETP.GT.AND P3, PT, R19, -127, PT ;  /* 0xc2fe00001300780b */ /* 0x010fe40003f64000 */
[----:B------:R-:W-:-:S03]  /*b820*/  FSETP.NAN.AND P6, PT, R49, R49, PT ;  /* 0x000000313100720b */ /* 0x000fc60003fc8000 */
[----:B------:R-:W1:Y:S01]  /*b830*/  F2I.S16.TRUNC.NTZ R55, R51 ;  /* 0x0000003300377305 */ /* 0x000e62000020e900 */
[----:B--2---:R-:W-:Y:S02]  /*b840*/  LOP3.LUT R23, R23, 0xffff, RZ, 0xc0, !PT ;  /* 0x0000ffff17177812 */ /* 0x004fe400078ec0ff */
[----:B------:R-:W-:Y:S02]  /*b850*/  @!P2 FSEL R49, R49, -127, P6 ;  /* 0xc2fe00003131a808 */ /* 0x000fe40003000000 */
[----:B------:R-:W-:-:S03]  /*b860*/  @P4 SEL R23, R23, 0x7f, P5 ;  /* 0x0000007f17174807 */ /* 0x000fc60002800000 */
[----:B------:R-:W2:Y:S01]  /*b870*/  F2I.S16.TRUNC.NTZ R52, R50 ;  /* 0x0000003200347305 */ /* 0x000ea2000020e900 */
[----:B------:R-:W-:Y:S02]  /*b880*/  FSETP.GEU.AND P2, PT, R51, 127, PT ;  /* 0x42fe00003300780b */ /* 0x000fe40003f4e000 */
[----:B------:R-:W-:Y:S02]  /*b890*/  FSETP.NAN.AND P5, PT, R47, R47, PT ;  /* 0x0000002f2f00720b */ /* 0x000fe40003fa8000 */
[----:B-----5:R-:W-:Y:S02]  /*b8a0*/  FSETP.GT.AND P4, PT, R25, -127, PT ;  /* 0xc2fe00001900780b */ /* 0x020fe40003f84000 */
[----:B------:R-:W-:Y:S02]  /*b8b0*/  FSETP.NAN.AND P6, PT, R19, R19, PT ;  /* 0x000000131300720b */ /* 0x000fe40003fc8000 */
[----:B------:R-:W-:Y:S02]  /*b8c0*/  @!P1 FSEL R47, R47, -127, P5 ;  /* 0xc2fe00002f2f9808 */ /* 0x000fe40002800000 */
[----:B------:R-:W-:Y:S01]  /*b8d0*/  FSETP.GEU.AND P1, PT, R50, 127, PT ;  /* 0x42fe00003200780b */ /* 0x000fe20003f2e000 */
[----:B------:R-:W3:Y:S01]  /*b8e0*/  FRND R27, R27 ;  /* 0x0000001b001b7307 */ /* 0x000ee20000201000 */
[----:B------:R-:W-:-:S02]  /*b8f0*/  @!P3 FSEL R19, R19, -127, P6 ;  /* 0xc2fe00001313b808 */ /* 0x000fc40003000000 */
[----:B------:R-:W-:Y:S02]  /*b900*/  FSETP.NAN.AND P6, PT, R51, R51, PT ;  /* 0x000000333300720b */ /* 0x000fe40003fc8000 */
[----:B0-----:R-:W-:-:S03]  /*b910*/  FSETP.GT.AND P3, PT, R26, -127, PT ;  /* 0xc2fe00001a00780b */ /* 0x001fc60003f64000 */
[----:B------:R-:W0:Y:S01]  /*b920*/  F2I.S16.TRUNC.NTZ R53, R48 ;  /* 0x0000003000357305 */ /* 0x000e22000020e900 */
[----:B-1----:R-:W-:Y:S02]  /*b930*/  LOP3.LUT R54, R55, 0xffff, RZ, 0xc0, !PT ;  /* 0x0000ffff37367812 */ /* 0x002fe400078ec0ff */
[C---:B------:R-:W-:Y:S02]  /*b940*/  FSETP.NAN.AND P5, PT, R25.reuse, R25, PT ;  /* 0x000000191900720b */ /* 0x040fe40003fa8000 */
[----:B------:R-:W-:Y:S02]  /*b950*/  PRMT R17, R56, 0x3340, R17 ;  /* 0x0000334038117816 */ /* 0x000fe40000000011 */
[----:B------:R-:W-:Y:S01]  /*b960*/  @P2 SEL R54, R54, 0x7f, P6 ;  /* 0x0000007f36362807 */ /* 0x000fe20003000000 */
[----:B------:R-:W1:Y:S01]  /*b970*/  FRND R46, R46 ;  /* 0x0000002e002e7307 */ /* 0x000e620000201000 */
[----:B------:R-:W-:Y:S02]  /*b980*/  @!P4 FSEL R25, R25, -127, P5 ;  /* 0xc2fe00001919c808 */ /* 0x000fe40002800000 */
[----:B------:R-:W-:-:S02]  /*b990*/  FSETP.NAN.AND P2, PT, R50, R50, PT ;  /* 0x000000323200720b */ /* 0x000fc40003f48000 */
[----:B------:R-:W-:-:S03]  /*b9a0*/  FSETP.GEU.AND P5, PT, R48, 127, PT ;  /* 0x42fe00003000780b */ /* 0x000fc60003fae000 */
[----:B------:R-:W4:Y:S01]  /*b9b0*/  F2I.S16.TRUNC.NTZ R56, R49 ;  /* 0x0000003100387305 */ /* 0x000f22000020e900 */
[----:B--2---:R-:W-:Y:S02]  /*b9c0*/  LOP3.LUT R51, R52, 0xffff, RZ, 0xc0, !PT ;  /* 0x0000ffff34337812 */ /* 0x004fe400078ec0ff */
[C---:B------:R-:W-:Y:S02]  /*b9d0*/  FSETP.NAN.AND P6, PT, R26.reuse, R26, PT ;  /* 0x0000001a1a00720b */ /* 0x040fe40003fc8000 */
[----:B------:R-:W-:Y:S02]  /*b9e0*/  @P1 SEL R51, R51, 0x7f, P2 ;  /* 0x0000007f33331807 */ /* 0x000fe40001000000 */
[----:B------:R-:W-:Y:S01]  /*b9f0*/  FSETP.GEU.AND P2, PT, R49, 127, PT ;  /* 0x42fe00003100780b */ /* 0x000fe20003f4e000 */
[----:B------:R-:W2:Y:S01]  /*ba00*/  FRND R6, R6 ;  /* 0x0000000600067307 */ /* 0x000ea20000201000 */
[----:B------:R-:W-:Y:S02]  /*ba10*/  @!P3 FSEL R26, R26, -127, P6 ;  /* 0xc2fe00001a1ab808 */ /* 0x000fe40003000000 */
[----:B---3--:R-:W-:-:S02]  /*ba20*/  FSETP.GT.AND P4, PT, R27, -127, PT ;  /* 0xc2fe00001b00780b */ /* 0x008fc40003f84000 */
[----:B------:R-:W-:-:S03]  /*ba30*/  FSETP.NAN.AND P3, PT, R48, R48, PT ;  /* 0x000000303000720b */ /* 0x000fc60003f68000 */
[----:B------:R-:W3:Y:S01]  /*ba40*/  F2I.S16.TRUNC.NTZ R24, R19 ;  /* 0x0000001300187305 */ /* 0x000ee2000020e900 */
[----:B0-----:R-:W-:Y:S02]  /*ba50*/  LOP3.LUT R52, R53, 0xffff, RZ, 0xc0, !PT ;  /* 0x0000ffff35347812 */ /* 0x001fe400078ec0ff */
[----:B-1----:R-:W-:Y:S02]  /*ba60*/  FSETP.GT.AND P1, PT, R46, -127, PT ;  /* 0xc2fe00002e00780b */ /* 0x002fe40003f24000 */
[----:B------:R-:W-:-:S03]  /*ba70*/  @P5 SEL R52, R52, 0x7f, P3 ;  /* 0x0000007f34345807 */ /* 0x000fc60001800000 */
[----:B------:R-:W0:Y:S01]  /*ba80*/  F2I.S16.TRUNC.NTZ R48, R25 ;  /* 0x0000001900307305 */ /* 0x000e22000020e900 */
[----:B------:R-:W-:Y:S02]  /*ba90*/  FSETP.NAN.AND P5, PT, R49, R49, PT ;  /* 0x000000313100720b */ /* 0x000fe40003fa8000 */
[----:B------:R-:W-:Y:S02]  /*baa0*/  FSETP.GEU.AND P3, PT, R19, 127, PT ;  /* 0x42fe00001300780b */ /* 0x000fe40003f6e000 */
[----:B----4-:R-:W-:Y:S02]  /*bab0*/  LOP3.LUT R53, R56, 0xffff, RZ, 0xc0, !PT ;  /* 0x0000ffff38357812 */ /* 0x010fe400078ec0ff */
[----:B------:R-:W-:Y:S02]  /*bac0*/  FSETP.NAN.AND P6, PT, R27, R27, PT ;  /* 0x0000001b1b00720b */ /* 0x000fe40003fc8000 */
[----:B------:R-:W-:Y:S02]  /*bad0*/  @P2 SEL R53, R53, 0x7f, P5 ;  /* 0x0000007f35352807 */ /* 0x000fe40002800000 */
[----:B------:R-:W-:Y:S01]  /*bae0*/  FSETP.GEU.AND P2, PT, R25, 127, PT ;  /* 0x42fe00001900780b */ /* 0x000fe20003f4e000 */
[----:B------:R-:W1:Y:S01]  /*baf0*/  FRND R45, R45 ;  /* 0x0000002d002d7307 */ /* 0x000e620000201000 */
[----:B------:R-:W-:-:S02]  /*bb00*/  @!P4 FSEL R27, R27, -127, P6 ;  /* 0xc2fe00001b1bc808 */ /* 0x000fc40003000000 */
[----:B------:R-:W-:Y:S02]  /*bb10*/  FSETP.NAN.AND P5, PT, R19, R19, PT ;  /* 0x000000131300720b */ /* 0x000fe40003fa8000 */
[----:B------:R-:W-:-:S03]  /*bb20*/  FSETP.NAN.AND P6, PT, R46, R46, PT ;  /* 0x0000002e2e00720b */ /* 0x000fc60003fc8000 */
[----:B------:R-:W4:Y:S01]  /*bb30*/  F2I.S16.TRUNC.NTZ R49, R26 ;  /* 0x0000001a00317305 */ /* 0x000f22000020e900 */
[----:B--2---:R-:W-:Y:S02]  /*bb40*/  FSETP.GT.AND P4, PT, R6, -127, PT ;  /* 0xc2fe00000600780b */ /* 0x004fe40003f84000 */
[----:B---3--:R-:W-:Y:S02]  /*bb50*/  LOP3.LUT R19, R24, 0xffff, RZ, 0xc0, !PT ;  /* 0x0000ffff18137812 */ /* 0x008fe400078ec0ff */
[----:B------:R-:W-:Y:S02]  /*bb60*/  @!P1 FSEL R46, R46, -127, P6 ;  /* 0xc2fe00002e2e9808 */ /* 0x000fe40003000000 */
[----:B------:R-:W-:Y:S01]  /*bb70*/  @P3 SEL R19, R19, 0x7f, P5 ;  /* 0x0000007f13133807 */ /* 0x000fe20002800000 */
[----:B------:R-:W-:Y:S01]  /*bb80*/  FRND R43, R43 ;  /* 0x0000002b002b7307 */ /* 0x000fe20000201000 */
[----:B------:R-:W-:Y:S02]  /*bb90*/  FSETP.GEU.AND P3, PT, R26, 127, PT ;  /* 0x42fe00001a00780b */ /* 0x000fe40003f6e000 */
[----:B------:R-:W-:-:S02]  /*bba0*/  FSETP.NAN.AND P6, PT, R25, R25, PT ;  /* 0x000000191900720b */ /* 0x000fc40003fc8000 */
[----:B0-----:R-:W-:-:S03]  /*bbb0*/  LOP3.LUT R24, R48, 0xffff, RZ, 0xc0, !PT ;  /* 0x0000ffff30187812 */ /* 0x001fc600078ec0ff */
[----:B------:R-:W0:Y:S01]  /*bbc0*/  FRND R28, R28 ;  /* 0x0000001c001c7307 */ /* 0x000e220000201000 */
[----:B------:R-:W-:-:S07]  /*bbd0*/  FSETP.NAN.AND P1, PT, R6, R6, PT ;  /* 0x000000060600720b */ /* 0x000fce0003f28000 */
[----:B------:R-:W2:Y:S01]  /*bbe0*/  F2I.S16.TRUNC.NTZ R50, R27 ;  /* 0x0000001b00327305 */ /* 0x000ea2000020e900 */
[----:B------:R-:W-:Y:S02]  /*bbf0*/  @P2 SEL R24, R24, 0x7f, P6 ;  /* 0x0000007f18182807 */ /* 0x000fe40003000000 */
[----:B------:R-:W-:-:S05]  /*bc00*/  FSETP.GEU.AND P2, PT, R27, 127, PT ;  /* 0x42fe00001b00780b */ /* 0x000fca0003f4e000 */
[----:B------:R-:W3:Y:S01]  /*bc10*/  FRND R29, R29 ;  /* 0x0000001d001d7307 */ /* 0x000ee20000201000 */
[----:B------:R-:W-:Y:S02]  /*bc20*/  @!P4 FSEL R6, R6, -127, P1 ;  /* 0xc2fe00000606c808 */ /* 0x000fe40000800000 */
[----:B------:R-:W-:Y:S02]  /*bc30*/  FSETP.NAN.AND P5, PT, R26, R26, PT ;  /* 0x0000001a1a00720b */ /* 0x000fe40003fa8000 */
[----:B-1----:R-:W-:Y:S02]  /*bc40*/  FSETP.GT.AND P1, PT, R45, -127, PT ;  /* 0xc2fe00002d00780b */ /* 0x002fe40003f24000 */
[----:B----4-:R-:W-:Y:S01]  /*bc50*/  LOP3.LUT R49, R49, 0xffff, RZ, 0xc0, !PT ;  /* 0x0000ffff31317812 */ /* 0x010fe200078ec0ff */
[----:B------:R-:W1:Y:S01]  /*bc60*/  FRND R7, R7 ;  /* 0x0000000700077307 */ /* 0x000e620000201000 */
[----:B------:R-:W-:Y:S02]  /*bc70*/  FSETP.NAN.AND P4, PT, R27, R27, PT ;  /* 0x0000001b1b00720b */ /* 0x000fe40003f88000 */
[----:B------:R-:W-:-:S02]  /*bc80*/  @P3 SEL R49, R49, 0x7f, P5 ;  /* 0x0000007f31313807 */ /* 0x000fc40002800000 */
[----:B0-----:R-:W-:Y:S02]  /*bc90*/  FSETP.GT.AND P5, PT, R28, -127, PT ;  /* 0xc2fe00001c00780b */ /* 0x001fe40003fa4000 */
[----:B------:R-:W-:Y:S02]  /*bca0*/  FSETP.GT.AND P3, PT, R43, -127, PT ;  /* 0xc2fe00002b00780b */ /* 0x000fe40003f64000 */
[----:B--2---:R-:W-:Y:S01]  /*bcb0*/  LOP3.LUT R50, R50, 0xffff, RZ, 0xc0, !PT ;  /* 0x0000ffff32327812 */ /* 0x004fe200078ec0ff */
[----:B------:R-:W0:Y:S01]  /*bcc0*/  F2I.S16.TRUNC.NTZ R55, R47 ;  /* 0x0000002f00377305 */ /* 0x000e22000020e900 */
[----:B------:R-:W-:Y:S02]  /*bcd0*/  FSETP.NAN.AND P6, PT, R45, R45, PT ;  /* 0x0000002d2d00720b */ /* 0x000fe40003fc8000 */
[----:B------:R-:W-:Y:S02]  /*bce0*/  @P2 SEL R50, R50, 0x7f, P4 ;  /* 0x0000007f32322807 */ /* 0x000fe40002000000 */
[----:B---3--:R-:W-:-:S03]  /*bcf0*/  FSETP.GT.AND P2, PT, R29, -127, PT ;  /* 0xc2fe00001d00780b */ /* 0x008fc60003f44000 */
[----:B------:R-:W2:Y:S01]  /*bd00*/  FRND R30, R30 ;  /* 0x0000001e001e7307 */ /* 0x000ea20000201000 */
[----:B------:R-:W-:Y:S02]  /*bd10*/  @!P1 FSEL R45, R45, -127, P6 ;  /* 0xc2fe00002d2d9808 */ /* 0x000fe40003000000 */
[----:B------:R-:W-:Y:S02]  /*bd20*/  FSETP.GEU.AND P1, PT, R47, 127, PT ;  /* 0x42fe00002f00780b */ /* 0x000fe40003f2e000 */
[----:B------:R-:W-:-:S03]  /*bd30*/  FSETP.NAN.AND P6, PT, R28, R28, PT ;  /* 0x0000001c1c00720b */ /* 0x000fc60003fc8000 */
[----:B------:R-:W3:Y:S01]  /*bd40*/  F2I.S16.TRUNC.NTZ R25, R46 ;  /* 0x0000002e00197305 */ /* 0x000ee2000020e900 */
[C---:B------:R-:W-:Y:S02]  /*bd50*/  FSETP.NAN.AND P4, PT, R43.reuse, R43, PT ;  /* 0x0000002b2b00720b */ /* 0x040fe40003f88000 */
[----:B------:R-:W-:Y:S02]  /*bd60*/  @!P5 FSEL R28, R28, -127, P6 ;  /* 0xc2fe00001c1cd808 */ /* 0x000fe40003000000 */
[----:B------:R-:W-:-:S03]  /*bd70*/  @!P3 FSEL R43, R43, -127, P4 ;  /* 0xc2fe00002b2bb808 */ /* 0x000fc60002000000 */
[----:B------:R-:W4:Y:S01]  /*bd80*/  FRND R31, R31 ;  /* 0x0000001f001f7307 */ /* 0x000f220000201000 */
[----:B-1----:R-:W-:Y:S02]  /*bd90*/  FSETP.GT.AND P5, PT, R7, -127, PT ;  /* 0xc2fe00000700780b */ /* 0x002fe40003fa4000 */
[----:B------:R-:W-:Y:S02]  /*bda0*/  FSETP.NAN.AND P4, PT, R29, R29, PT ;  /* 0x0000001d1d00720b */ /* 0x000fe40003f88000 */
[----:B------:R-:W-:-:S03]  /*bdb0*/  FSETP.GEU.AND P3, PT, R46, 127, PT ;  /* 0x42fe00002e00780b */ /* 0x000fc60003f6e000 */
[----:B------:R-:W1:Y:S01]  /*bdc0*/  F2I.S16.TRUNC.NTZ R48, R6 ;  /* 0x0000000600307305 */ /* 0x000e62000020e900 */
[----:B------:R-:W-:Y:S02]  /*bdd0*/  FSETP.NAN.AND P6, PT, R47, R47, PT ;  /* 0x0000002f2f00720b */ /* 0x000fe40003fc8000 */
[----:B0-----:R-:W-:Y:S02]  /*bde0*/  LOP3.LUT R26, R55, 0xffff, RZ, 0xc0, !PT ;  /* 0x0000ffff371a7812 */ /* 0x001fe400078ec0ff */
[----:B------:R-:W-:Y:S02]  /*bdf0*/  @!P2 FSEL R29, R29, -127, P4 ;  /* 0xc2fe00001d1da808 */ /* 0x000fe40002000000 */
[----:B--2---:R-:W-:Y:S02]  /*be00*/  FSETP.GT.AND P4, PT, R30, -127, PT ;  /* 0xc2fe00001e00780b */ /* 0x004fe40003f84000 */
[----:B------:R-:W-:Y:S01]  /*be10*/  @P1 SEL R26, R26, 0x7f, P6 ;  /* 0x0000007f1a1a1807 */ /* 0x000fe20003000000 */
[----:B------:R-:W0:Y:S01]  /*be20*/  FRND R32, R32 ;  /* 0x0000002000207307 */ /* 0x000e220000201000 */
[----:B------:R-:W-:-:S02]  /*be30*/  FSETP.NAN.AND P1, PT, R46, R46, PT ;  /* 0x0000002e2e00720b */ /* 0x000fc40003f28000 */
[----:B------:R-:W-:Y:S02]  /*be40*/  FSETP.NAN.AND P6, PT, R7, R7, PT ;  /* 0x000000070700720b */ /* 0x000fe40003fc8000 */
[----:B------:R-:W-:Y:S02]  /*be50*/  FSETP.GEU.AND P2, PT, R6, 127, PT ;  /* 0x42fe00000600780b */ /* 0x000fe40003f4e000 */
[----:B---3--:R-:W-:Y:S02]  /*be60*/  LOP3.LUT R27, R25, 0xffff, RZ, 0xc0, !PT ;  /* 0x0000ffff191b7812 */ /* 0x008fe400078ec0ff */
[----:B------:R-:W-:Y:S02]  /*be70*/  PRMT R24, R51, 0x3340, R24 ;  /* 0x0000334033187816 */ /* 0x000fe40000000018 */
[----:B------:R-:W2:Y:S01]  /*be80*/  F2I.S16.TRUNC.NTZ R51, R45 ;  /* 0x0000002d00337305 */ /* 0x000ea2000020e900 */
[----:B------:R-:W-:Y:S02]  /*be90*/  @!P5 FSEL R7, R7, -127, P6 ;  /* 0xc2fe00000707d808 */ /* 0x000fe40003000000 */
[----:B------:R-:W-:-:S02]  /*bea0*/  @P3 SEL R27, R27, 0x7f, P1 ;  /* 0x0000007f1b1b3807 */ /* 0x000fc40000800000 */
[----:B----4-:R-:W-:Y:S02]  /*beb0*/  FSETP.GT.AND P3, PT, R31, -127, PT ;  /* 0xc2fe00001f00780b */ /* 0x010fe40003f64000 */
[----:B------:R-:W-:Y:S01]  /*bec0*/  FSETP.NAN.AND P6, PT, R30, R30, PT ;  /* 0x0000001e1e00720b */ /* 0x000fe20003fc8000 */
[----:B------:R-:W3:Y:S01]  /*bed0*/  F2I.S16.TRUNC.NTZ R25, R28 ;  /* 0x0000001c00197305 */ /* 0x000ee2000020e900 */
[----:B------:R-:W-:Y:S02]  /*bee0*/  FSETP.NAN.AND P5, PT, R6, R6, PT ;  /* 0x000000060600720b */ /* 0x000fe40003fa8000 */
[----:B-1----:R-:W-:Y:S02]  /*bef0*/  LOP3.LUT R48, R48, 0xffff, RZ, 0xc0, !PT ;  /* 0x0000ffff30307812 */ /* 0x002fe400078ec0ff */
[----:B------:R-:W-:Y:S02]  /*bf00*/  @!P4 FSEL R30, R30, -127, P6 ;  /* 0xc2fe00001e1ec808 */ /* 0x000fe40003000000 */
[----:B------:R-:W-:Y:S01]  /*bf10*/  FSETP.GEU.AND P4, PT, R45, 127, PT ;  /* 0x42fe00002d00780b */ /* 0x000fe20003f8e000 */
[----:B------:R-:W1:Y:S01]  /*bf20*/  FRND R44, R44 ;  /* 0x0000002c002c7307 */ /* 0x000e620000201000 */
[----:B------:R-:W-:-:S02]  /*bf30*/  FSETP.GEU.AND P1, PT, R28, 127, PT ;  /* 0x42fe00001c00780b */ /* 0x000fc40003f2e000 */
[----:B------:R-:W-:Y:S02]  /*bf40*/  @P2 SEL R48, R48, 0x7f, P5 ;  /* 0x0000007f30302807 */ /* 0x000fe40002800000 */
[----:B------:R-:W-:-:S03]  /*bf50*/  FSETP.NAN.AND P5, PT, R31, R31, PT ;  /* 0x0000001f1f00720b */ /* 0x000fc60003fa8000 */
[----:B------:R-:W4:Y:S01]  /*bf60*/  F2I.S16.TRUNC.NTZ R47, R43 ;  /* 0x0000002b002f7305 */ /* 0x000f22000020e900 */
[----:B0-----:R-:W-:Y:S02]  /*bf70*/  FSETP.GT.AND P2, PT, R32, -127, PT ;  /* 0xc2fe00002000780b */ /* 0x001fe40003f44000 */
[----:B------:R-:W-:Y:S02]  /*bf80*/  @!P3 FSEL R31, R31, -127, P5 ;  /* 0xc2fe00001f1fb808 */ /* 0x000fe40002800000 */
[----:B------:R-:W-:-:S03]  /*bf90*/  FSETP.NAN.AND P3, PT, R45, R45, PT ;  /* 0x0000002d2d00720b */ /* 0x000fc60003f68000 */
[----:B------:R-:W0:Y:S01]  /*bfa0*/  F2I.S16.TRUNC.NTZ R6, R29 ;  /* 0x0000001d00067305 */ /* 0x000e22000020e900 */
[----:B------:R-:W-:Y:S02]  /*bfb0*/  FSETP.GEU.AND P5, PT, R43, 127, PT ;  /* 0x42fe00002b00780b */ /* 0x000fe40003fae000 */
[----:B--2---:R-:W-:Y:S02]  /*bfc0*/  LOP3.LUT R46, R51, 0xffff, RZ, 0xc0, !PT ;  /* 0x0000ffff332e7812 */ /* 0x004fe400078ec0ff */
[----:B------:R-:W-:Y:S02]  /*bfd0*/  FSETP.NAN.AND P6, PT, R28, R28, PT ;  /* 0x0000001c1c00720b */ /* 0x000fe40003fc8000 */
[----:B---3--:R-:W-:Y:S01]  /*bfe0*/  LOP3.LUT R25, R25, 0xffff, RZ, 0xc0, !PT ;  /* 0x0000ffff19197812 */ /* 0x008fe200078ec0ff */
[----:B------:R-:W2:Y:S01]  /*bff0*/  FRND R4, R4 ;  /* 0x0000000400047307 */ /* 0x000ea20000201000 */
[----:B------:R-:W-:Y:S02]  /*c000*/  @P4 SEL R46, R46, 0x7f, P3 ;  /* 0x0000007f2e2e4807 */ /* 0x000fe40001800000 */
[----:B------:R-:W-:-:S02]  /*c010*/  FSETP.GEU.AND P3, PT, R29, 127, PT ;  /* 0x42fe00001d00780b */ /* 0x000fc40003f6e000 */
[----:B------:R-:W-:-:S03]  /*c020*/  @P1 SEL R25, R25, 0x7f, P6 ;  /* 0x0000007f19191807 */ /* 0x000fc60003000000 */
[----:B------:R-:W3:Y:S01]  /*c030*/  F2I.S16.TRUNC.NTZ R28, R30 ;  /* 0x0000001e001c7305 */ /* 0x000ee2000020e900 */
[----:B-1----:R-:W-:Y:S02]  /*c040*/  FSETP.GT.AND P1, PT, R44, -127, PT ;  /* 0xc2fe00002c00780b */ /* 0x002fe40003f24000 */
[C---:B------:R-:W-:Y:S02]  /*c050*/  FSETP.NAN.AND P6, PT, R32.reuse, R32, PT ;  /* 0x000000202000720b */ /* 0x040fe40003fc8000 */
[----:B------:R-:W-:Y:S02]  /*c060*/  FSETP.NAN.AND P4, PT, R43, R43, PT ;  /* 0x0000002b2b00720b */ /* 0x000fe40003f88000 */
[----:B----4-:R-:W-:Y:S01]  /*c070*/  LOP3.LUT R47, R47, 0xffff, RZ, 0xc0, !PT ;  /* 0x0000ffff2f2f7812 */ /* 0x010fe200078ec0ff */
[----:B------:R-:W1:Y:S01]  /*c080*/  FRND R42, R42 ;  /* 0x0000002a002a7307 */ /* 0x000e620000201000 */
[----:B------:R-:W-:Y:S02]  /*c090*/  @!P2 FSEL R32, R32, -127, P6 ;  /* 0xc2fe00002020a808 */ /* 0x000fe40003000000 */
[----:B------:R-:W-:-:S02]  /*c0a0*/  FSETP.GEU.AND P2, PT, R30, 127, PT ;  /* 0x42fe00001e00780b */ /* 0x000fc40003f4e000 */
[----:B------:R-:W-:-:S03]  /*c0b0*/  @P5 SEL R47, R47, 0x7f, P4 ;  /* 0x0000007f2f2f5807 */ /* 0x000fc60002000000 */
[----:B------:R-:W4:Y:S01]  /*c0c0*/  F2I.S16.TRUNC.NTZ R43, R31 ;  /* 0x0000001f002b7305 */ /* 0x000f22000020e900 */
[----:B------:R-:W-:Y:S02]  /*c0d0*/  FSETP.NAN.AND P5, PT, R29, R29, PT ;  /* 0x0000001d1d00720b */ /* 0x000fe40003fa8000 */
[----:B0-----:R-:W-:Y:S02]  /*c0e0*/  LOP3.LUT R6, R6, 0xffff, RZ, 0xc0, !PT ;  /* 0x0000ffff06067812 */ /* 0x001fe400078ec0ff */
[----:B------:R-:W-:Y:S02]  /*c0f0*/  FSETP.NAN.AND P6, PT, R44, R44, PT ;  /* 0x0000002c2c00720b */ /* 0x000fe40003fc8000 */
[----:B------:R-:W-:Y:S01]  /*c100*/  FSETP.NAN.AND P4, PT, R30, R30, PT ;  /* 0x0000001e1e00720b */ /* 0x000fe20003f88000 */
[----:B------:R-:W0:Y:S01]  /*c110*/  FRND R33, R33 ;  /* 0x0000002100217307 */ /* 0x000e220000201000 */
[----:B------:R-:W-:Y:S02]  /*c120*/  @P3 SEL R6, R6, 0x7f, P5 ;  /* 0x0000007f06063807 */ /* 0x000fe40002800000 */
[----:B------:R-:W-:-:S02]  /*c130*/  FSETP.GEU.AND P3, PT, R31, 127, PT ;  /* 0x42fe00001f00780b */ /* 0x000fc40003f6e000 */
[----:B------:R-:W-:-:S03]  /*c140*/  @!P1 FSEL R44, R44, -127, P6 ;  /* 0xc2fe00002c2c9808 */ /* 0x000fc60003000000 */
[----:B------:R-:W5:Y:S01]  /*c150*/  F2I.S16.TRUNC.NTZ R30, R32 ;  /* 0x00000020001e7305 */ /* 0x000f62000020e900 */
[----:B--2---:R-:W-:Y:S02]  /*c160*/  FSETP.GT.AND P1, PT, R4, -127, PT ;  /* 0xc2fe00000400780b */ /* 0x004fe40003f24000 */
[----:B---3--:R-:W-:Y:S02]  /*c170*/  LOP3.LUT R29, R28, 0xffff, RZ, 0xc0, !PT ;  /* 0x0000ffff1c1d7812 */ /* 0x008fe400078ec0ff */
[----:B------:R-:W-:Y:S02]  /*c180*/  PRMT R49, R52, 0x3340, R49 ;  /* 0x0000334034317816 */ /* 0x000fe40000000031 */
[----:B------:R-:W-:Y:S01]  /*c190*/  @P2 SEL R29, R29, 0x7f, P4 ;  /* 0x0000007f1d1d2807 */ /* 0x000fe20002000000 */
[----:B------:R-:W2:Y:S01]  /*c1a0*/  FRND R34, R34 ;  /* 0x0000002200227307 */ /* 0x000ea20000201000 */
[----:B------:R-:W-:Y:S02]  /*c1b0*/  FSETP.GEU.AND P2, PT, R32, 127, PT ;  /* 0x42fe00002000780b */ /* 0x000fe40003f4e000 */
[----:B------:R-:W-:-:S02]  /*c1c0*/  FSETP.NAN.AND P5, PT, R31, R31, PT ;  /* 0x0000001f1f00720b */ /* 0x000fc40003fa8000 */
[----:B-1----:R-:W-:Y:S02]  /*c1d0*/  FSETP.GT.AND P4, PT, R42, -127, PT ;  /* 0xc2fe00002a00780b */ /* 0x002fe40003f84000 */
[----:B----4-:R-:W-:Y:S01]  /*c1e0*/  LOP3.LUT R43, R43, 0xffff, RZ, 0xc0, !PT ;  /* 0x0000ffff2b2b7812 */ /* 0x010fe200078ec0ff */
[----:B------:R-:W1:Y:S01]  /*c1f0*/  F2I.S16.TRUNC.NTZ R52, R7 ;  /* 0x0000000700347305 */ /* 0x000e62000020e900 */
[----:B------:R-:W-:Y:S02]  /*c200*/  FSETP.NAN.AND P6, PT, R4, R4, PT ;  /* 0x000000040400720b */ /* 0x000fe40003fc8000 */
[----:B------:R-:W-:Y:S02]  /*c210*/  @P3 SEL R43, R43, 0x7f, P5 ;  /* 0x0000007f2b2b3807 */ /* 0x000fe40002800000 */
[----:B0-----:R-:W-:-:S03]  /*c220*/  FSETP.GT.AND P5, PT, R33, -127, PT ;  /* 0xc2fe00002100780b */ /* 0x001fc60003fa4000 */
[----:B------:R-:W0:Y:S01]  /*c230*/  FRND R35, R35 ;  /* 0x0000002300237307 */ /* 0x000e220000201000 */
[----:B------:R-:W-:Y:S02]  /*c240*/  @!P1 FSEL R4, R4, -127, P6 ;  /* 0xc2fe000004049808 */ /* 0x000fe40003000000 */
[----:B------:R-:W-:Y:S02]  /*c250*/  FSETP.NAN.AND P1, PT, R32, R32, PT ;  /* 0x000000202000720b */ /* 0x000fe40003f28000 */
[----:B------:R-:W-:Y:S02]  /*c260*/  FSETP.GEU.AND P3, PT, R7, 127, PT ;  /* 0x42fe00000700780b */ /* 0x000fe40003f6e000 */
[----:B-----5:R-:W-:Y:S02]  /*c270*/  LOP3.LUT R30, R30, 0xffff, RZ, 0xc0, !PT ;  /* 0x0000ffff1e1e7812 */ /* 0x020fe400078ec0ff */
[----:B------:R-:W-:Y:S02]  /*c280*/  FSETP.NAN.AND P6, PT, R42, R42, PT ;  /* 0x0000002a2a00720b */ /* 0x000fe40003fc8000 */
[----:B------:R-:W-:-:S02]  /*c290*/  @P2 SEL R30, R30, 0x7f, P1 ;  /* 0x0000007f1e1e2807 */ /* 0x000fc40000800000 */
[----:B--2---:R-:W-:Y:S01]  /*c2a0*/  FSETP.GT.AND P2, PT, R34, -127, PT ;  /* 0xc2fe00002200780b */ /* 0x004fe20003f44000 */
[----:B------:R-:W2:Y:S01]  /*c2b0*/  FRND R41, R41 ;  /* 0x0000002900297307 */ /* 0x000ea20000201000 */
[----:B------:R-:W-:Y:S02]  /*c2c0*/  PRMT R28, R26, 0x3340, R25 ;  /* 0x000033401a1c7816 */ /* 0x000fe40000000019 */
[----:B------:R-:W-:Y:S02]  /*c2d0*/  @!P4 FSEL R42, R42, -127, P6 ;  /* 0xc2fe00002a2ac808 */ /* 0x000fe40003000000 */
[----:B------:R-:W-:Y:S02]  /*c2e0*/  FSETP.NAN.AND P6, PT, R33, R33, PT ;  /* 0x000000212100720b */ /* 0x000fe40003fc8000 */
[----:B------:R-:W-:Y:S01]  /*c2f0*/  FSETP.NAN.AND P4, PT, R7, R7, PT ;  /* 0x000000070700720b */ /* 0x000fe20003f88000 */
[----:B------:R-:W3:Y:S01]  /*c300*/  F2I.S16.TRUNC.NTZ R26, R44 ;  /* 0x0000002c001a7305 */ /* 0x000ee2000020e900 */
[----:B-1----:R-:W-:-:S02]  /*c310*/  LOP3.LUT R7, R52, 0xffff, RZ, 0xc0, !PT ;  /* 0x0000ffff34077812 */ /* 0x002fc400078ec0ff */
[----:B------:R-:W-:Y:S02]  /*c320*/  PRMT R25, R27, 0x3340, R6 ;  /* 0x000033401b197816 */ /* 0x000fe40000000006 */
[----:B------:R-:W-:-:S03]  /*c330*/  @!P5 FSEL R33, R33, -127, P6 ;  /* 0xc2fe00002121d808 */ /* 0x000fc60003000000 */
[----:B------:R-:W1:Y:S01]  /*c340*/  FRND R40, R40 ;  /* 0x0000002800287307 */ /* 0x000e620000201000 */
[----:B0-----:R-:W-:Y:S02]  /*c350*/  FSETP.GT.AND P6, PT, R35, -127, PT ;  /* 0xc2fe00002300780b */ /* 0x001fe40003fc4000 */
[----:B------:R-:W-:Y:S02]  /*c360*/  @P3 SEL R7, R7, 0x7f, P4 ;  /* 0x0000007f07073807 */ /* 0x000fe40002000000 */
[----:B------:R-:W-:-:S03]  /*c370*/  FSETP.GEU.AND P1, PT, R44, 127, PT ;  /* 0x42fe00002c00780b */ /* 0x000fc60003f2e000 */
[----:B------:R-:W0:Y:S01]  /*c380*/  FRND R36, R36 ;  /* 0x0000002400247307 */ /* 0x000e220000201000 */
[----:B------:R-:W-:-:S07]  /*c390*/  FSETP.NAN.AND P4, PT, R34, R34, PT ;  /* 0x000000222200720b */ /* 0x000fce0003f88000 */
[----:B------:R-:W4:Y:S01]  /*c3a0*/  F2I.S16.TRUNC.NTZ R27, R4 ;  /* 0x00000004001b7305 */ /* 0x000f22000020e900 */
[----:B------:R-:W-:Y:S02]  /*c3b0*/  @!P2 FSEL R34, R34, -127, P4 ;  /* 0xc2fe00002222a808 */ /* 0x000fe40002000000 */
[----:B------:R-:W-:Y:S02]  /*c3c0*/  FSETP.GEU.AND P2, PT, R4, 127, PT ;  /* 0x42fe00000400780b */ /* 0x000fe40003f4e000 */
[----:B------:R-:W-:Y:S02]  /*c3d0*/  FSETP.NAN.AND P4, PT, R35, R35, PT ;  /* 0x000000232300720b */ /* 0x000fe40003f88000 */
[----:B------:R-:W-:Y:S02]  /*c3e0*/  PRMT R48, R48, 0x3340, R29 ;  /* 0x0000334030307816 */ /* 0x000fe4000000001d */
[----:B------:R-:W-:Y:S02]  /*c3f0*/  FSETP.NAN.AND P5, PT, R44, R44, PT ;  /* 0x0000002c2c00720b */ /* 0x000fe40003fa8000 */
[----:B--2---:R-:W-:-:S02]  /*c400*/  FSETP.GT.AND P3, PT, R41, -127, PT ;  /* 0xc2fe00002900780b */ /* 0x004fc40003f64000 */
[----:B---3--:R-:W-:Y:S02]  /*c410*/  LOP3.LUT R29, R26, 0xffff, RZ, 0xc0, !PT ;  /* 0x0000ffff1a1d7812 */ /* 0x008fe400078ec0ff */
[----:B------:R-:W-:Y:S01]  /*c420*/  @!P6 FSEL R35, R35, -127, P4 ;  /* 0xc2fe00002323e808 */ /* 0x000fe20002000000 */
[----:B------:R-:W2:Y:S01]  /*c430*/  F2I.S16.TRUNC.NTZ R26, R34 ;  /* 0x00000022001a7305 */ /* 0x000ea2000020e900 */
[----:B-1----:R-:W-:Y:S02]  /*c440*/  FSETP.GT.AND P4, PT, R40, -127, PT ;  /* 0xc2fe00002800780b */ /* 0x002fe40003f84000 */
[----:B------:R-:W-:Y:S02]  /*c450*/  @P1 SEL R29, R29, 0x7f, P5 ;  /* 0x0000007f1d1d1807 */ /* 0x000fe40002800000 */
[----:B0-----:R-:W-:Y:S02]  /*c460*/  FSETP.GT.AND P1, PT, R36, -127, PT ;  /* 0xc2fe00002400780b */ /* 0x001fe40003f24000 */
[----:B------:R-:W-:-:S02]  /*c470*/  FSETP.NAN.AND P6, PT, R4, R4, PT ;  /* 0x000000040400720b */ /* 0x000fc40003fc8000 */
[----:B----4-:R-:W-:Y:S01]  /*c480*/  LOP3.LUT R32, R27, 0xffff, RZ, 0xc0, !PT ;  /* 0x0000ffff1b207812 */ /* 0x010fe200078ec0ff */
[----:B------:R-:W0:Y:S01]  /*c490*/  FRND R37, R37 ;  /* 0x0000002500257307 */ /* 0x000e220000201000 */
[----:B------:R-:W-:Y:S02]  /*c4a0*/  FSETP.NAN.AND P5, PT, R41, R41, PT ;  /* 0x000000292900720b */ /* 0x000fe40003fa8000 */
[----:B------:R-:W-:Y:S02]  /*c4b0*/  @P2 SEL R32, R32, 0x7f, P6 ;  /* 0x0000007f20202807 */ /* 0x000fe40003000000 */
[----:B------:R-:W-:-:S03]  /*c4c0*/  FSETP.GEU.AND P2, PT, R34, 127, PT ;  /* 0x42fe00002200780b */ /* 0x000fc60003f4e000 */
[----:B------:R-:W1:Y:S01]  /*c4d0*/  F2I.S16.TRUNC.NTZ R6, R33 ;  /* 0x0000002100067305 */ /* 0x000e62000020e900 */
[----:B------:R-:W-:Y:S02]  /*c4e0*/  FSETP.NAN.AND P6, PT, R40, R40, PT ;  /* 0x000000282800720b */ /* 0x000fe40003fc8000 */
[----:B------:R-:W-:-:S05]  /*c4f0*/  @!P3 FSEL R41, R41, -127, P5 ;  /* 0xc2fe00002929b808 */ /* 0x000fca0002800000 */
[----:B------:R-:W3:Y:S01]  /*c500*/  F2I.S16.TRUNC.NTZ R31, R42 ;  /* 0x0000002a001f7305 */ /* 0x000ee2000020e900 */
[----:B------:R-:W-:Y:S02]  /*c510*/  FSETP.NAN.AND P5, PT, R36, R36, PT ;  /* 0x000000242400720b */ /* 0x000fe40003fa8000 */
[----:B------:R-:W-:Y:S02]  /*c520*/  FSETP.GEU.AND P3, PT, R33, 127, PT ;  /* 0x42fe00002100780b */ /* 0x000fe40003f6e000 */
[----:B------:R-:W-:Y:S02]  /*c530*/  @!P4 FSEL R40, R40, -127, P6 ;  /* 0xc2fe00002828c808 */ /* 0x000fe40003000000 */
[----:B------:R-:W-:Y:S02]  /*c540*/  FSETP.GEU.AND P4, PT, R42, 127, PT ;  /* 0x42fe00002a00780b */ /* 0x000fe40003f8e000 */
[----:B------:R-:W-:Y:S02]  /*c550*/  @!P1 FSEL R36, R36, -127, P5 ;  /* 0xc2fe000024249808 */ /* 0x000fe40002800000 */
[----:B------:R-:W-:-:S02]  /*c560*/  FSETP.NAN.AND P1, PT, R34, R34, PT ;  /* 0x000000222200720b */ /* 0x000fc40003f28000 */
[----:B--2---:R-:W-:Y:S01]  /*c570*/  LOP3.LUT R26, R26, 0xffff, RZ, 0xc0, !PT ;  /* 0x0000ffff1a1a7812 */ /* 0x004fe200078ec0ff */
[----:B------:R-:W2:Y:S01]  /*c580*/  F2I.S16.TRUNC.NTZ R44, R41 ;  /* 0x00000029002c7305 */ /* 0x000ea2000020e900 */
[----:B------:R-:W-:Y:S02]  /*c590*/  FSETP.NAN.AND P5, PT, R33, R33, PT ;  /* 0x000000212100720b */ /* 0x000fe40003fa8000 */
[----:B------:R-:W-:Y:S02]  /*c5a0*/  @P2 SEL R26, R26, 0x7f, P1 ;  /* 0x0000007f1a1a2807 */ /* 0x000fe40000800000 */
[----:B0-----:R-:W-:-:S03]  /*c5b0*/  FSETP.GT.AND P2, PT, R37, -127, PT ;  /* 0xc2fe00002500780b */ /* 0x001fc60003f44000 */
[----:B------:R-:W0:Y:S01]  /*c5c0*/  F2I.S16.TRUNC.NTZ R27, R35 ;  /* 0x00000023001b7305 */ /* 0x000e22000020e900 */
[----:B-1----:R-:W-:Y:S02]  /*c5d0*/  LOP3.LUT R6, R6, 0xffff, RZ, 0xc0, !PT ;  /* 0x0000ffff06067812 */ /* 0x002fe400078ec0ff */
[----:B------:R-:W-:Y:S02]  /*c5e0*/  FSETP.NAN.AND P6, PT, R42, R42, PT ;  /* 0x0000002a2a00720b */ /* 0x000fe40003fc8000 */
[----:B---3--:R-:W-:Y:S02]  /*c5f0*/  LOP3.LUT R31, R31, 0xffff, RZ, 0xc0, !PT ;  /* 0x0000ffff1f1f7812 */ /* 0x008fe400078ec0ff */
[----:B------:R-:W-:Y:S02]  /*c600*/  @P3 SEL R6, R6, 0x7f, P5 ;  /* 0x0000007f06063807 */ /* 0x000fe40002800000 */
[----:B------:R-:W-:Y:S02]  /*c610*/  FSETP.GEU.AND P1, PT, R41, 127, PT ;  /* 0x42fe00002900780b */ /* 0x000fe40003f2e000 */
[----:B------:R-:W-:-:S02]  /*c620*/  FSETP.GEU.AND P5, PT, R35, 127, PT ;  /* 0x42fe00002300780b */ /* 0x000fc40003fae000 */
[----:B------:R-:W-:Y:S01]  /*c630*/  @P4 SEL R31, R31, 0x7f, P6 ;  /* 0x0000007f1f1f4807 */ /* 0x000fe20003000000 */
[----:B------:R-:W1:Y:S01]  /*c640*/  FRND R39, R39 ;  /* 0x0000002700277307 */ /* 0x000e620000201000 */
[----:B------:R-:W-:Y:S02]  /*c650*/  FSETP.GT.AND P4, PT, R38, -127, PT ;  /* 0xc2fe00002600780b */ /* 0x000fe40003f84000 */
[----:B------:R-:W-:Y:S02]  /*c660*/  FSETP.NAN.AND P6, PT, R37, R37, PT ;  /* 0x000000252500720b */ /* 0x000fe40003fc8000 */
[----:B------:R-:W-:-:S03]  /*c670*/  PRMT R4, R7, 0x3340, R6 ;  /* 0x0000334007047816 */ /* 0x000fc60000000006 */
[----:B------:R-:W3:Y:S01]  /*c680*/  FRND R8, R76 ;  /* 0x0000004c00087307 */ /* 0x000ee20000201000 */
[----:B------:R-:W-:Y:S02]  /*c690*/  PRMT R47, R47, 0x3340, R30 ;  /* 0x000033402f2f7816 */ /* 0x000fe4000000001e */
[----:B------:R-:W-:Y:S02]  /*c6a0*/  @!P2 FSEL R37, R37, -127, P6 ;  /* 0xc2fe00002525a808 */ /* 0x000fe40003000000 */
[----:B------:R-:W-:-:S03]  /*c6b0*/  FSETP.NAN.AND P2, PT, R41, R41, PT ;  /* 0x000000292900720b */ /* 0x000fc60003f48000 */
[----:B------:R-:W4:Y:S01]  /*c6c0*/  F2I.S16.TRUNC.NTZ R6, R36 ;  /* 0x0000002400067305 */ /* 0x000f22000020e900 */
[----:B--2---:R-:W-:Y:S02]  /*c6d0*/  LOP3.LUT R44, R44, 0xffff, RZ, 0xc0, !PT ;  /* 0x0000ffff2c2c7812 */ /* 0x004fe400078ec0ff */
[----:B------:R-:W-:Y:S02]  /*c6e0*/  FSETP.NAN.AND P3, PT, R35, R35, PT ;  /* 0x000000232300720b */ /* 0x000fe40003f68000 */
[----:B0-----:R-:W-:-:S03]  /*c6f0*/  LOP3.LUT R27, R27, 0xffff, RZ, 0xc0, !PT ;  /* 0x0000ffff1b1b7812 */ /* 0x001fc600078ec0ff */
[----:B------:R-:W0:Y:S01]  /*c700*/  F2I.S16.TRUNC.NTZ R30, R40 ;  /* 0x00000028001e7305 */ /* 0x000e22000020e900 */
[----:B------:R-:W-:Y:S02]  /*c710*/  FSETP.NAN.AND P6, PT, R38, R38, PT ;  /* 0x000000262600720b */ /* 0x000fe40003fc8000 */
[----:B------:R-:W-:Y:S02]  /*c720*/  @P1 SEL R44, R44, 0x7f, P2 ;  /* 0x0000007f2c2c1807 */ /* 0x000fe40001000000 */
[----:B------:R-:W-:Y:S02]  /*c730*/  @P5 SEL R27, R27, 0x7f, P3 ;  /* 0x0000007f1b1b5807 */ /* 0x000fe40001800000 */
[----:B------:R-:W-:Y:S02]  /*c740*/  FSETP.GEU.AND P1, PT, R36, 127, PT ;  /* 0x42fe00002400780b */ /* 0x000fe40003f2e000 */
[----:B------:R-:W-:Y:S02]  /*c750*/  FSETP.GEU.AND P5, PT, R40, 127, PT ;  /* 0x42fe00002800780b */ /* 0x000fe40003fae000 */
[----:B------:R-:W-:-:S02]  /*c760*/  @!P4 FSEL R38, R38, -127, P6 ;  /* 0xc2fe00002626c808 */ /* 0x000fc40003000000 */
[----:B------:R-:W-:Y:S02]  /*c770*/  PRMT R29, R29, 0x3340, R26 ;  /* 0x000033401d1d7816 */ /* 0x000fe4000000001a */
[----:B-1----:R-:W-:Y:S01]  /*c780*/  FSETP.GT.AND P4, PT, R39, -127, PT ;  /* 0xc2fe00002700780b */ /* 0x002fe20003f84000 */
[----:B------:R-:W1:Y:S01]  /*c790*/  F2I.S16.TRUNC.NTZ R26, R38 ;  /* 0x00000026001a7305 */ /* 0x000e62000020e900 */
[----:B---3--:R-:W-:Y:S02]  /*c7a0*/  FSETP.GT.AND P3, PT, R8, -127, PT ;  /* 0xc2fe00000800780b */ /* 0x008fe40003f64000 */
[----:B------:R-:W-:Y:S02]  /*c7b0*/  FSETP.NAN.AND P6, PT, R36, R36, PT ;  /* 0x000000242400720b */ /* 0x000fe40003fc8000 */
[----:B----4-:R-:W-:Y:S02]  /*c7c0*/  LOP3.LUT R6, R6, 0xffff, RZ, 0xc0, !PT ;  /* 0x0000ffff06067812 */ /* 0x010fe400078ec0ff */
[----:B------:R-:W-:Y:S01]  /*c7d0*/  FSETP.NAN.AND P2, PT, R40, R40, PT ;  /* 0x000000282800720b */ /* 0x000fe20003f48000 */
[----:B------:R-:W2:Y:S01]  /*c7e0*/  F2I.S16.TRUNC.NTZ R7, R37 ;  /* 0x0000002500077305 */ /* 0x000ea2000020e900 */
[----:B0-----:R-:W-:-:S02]  /*c7f0*/  LOP3.LUT R33, R30, 0xffff, RZ, 0xc0, !PT ;  /* 0x0000ffff1e217812 */ /* 0x001fc400078ec0ff */
[----:B------:R-:W-:Y:S02]  /*c800*/  @P1 SEL R6, R6, 0x7f, P6 ;  /* 0x0000007f06061807 */ /* 0x000fe40003000000 */
[----:B------:R-:W-:Y:S02]  /*c810*/  @P5 SEL R33, R33, 0x7f, P2 ;  /* 0x0000007f21215807 */ /* 0x000fe40001000000 */
[----:B------:R-:W-:Y:S02]  /*c820*/  FSETP.NAN.AND P6, PT, R39, R39, PT ;  /* 0x000000272700720b */ /* 0x000fe40003fc8000 */
[----:B------:R-:W-:Y:S02]  /*c830*/  FSETP.NAN.AND P5, PT, R8, R8, PT ;  /* 0x000000080800720b */ /* 0x000fe40003fa8000 */
[----:B------:R-:W-:Y:S02]  /*c840*/  FSETP.GEU.AND P2, PT, R37, 127, PT ;  /* 0x42fe00002500780b */ /* 0x000fe40003f4e000 */
[----:B------:R-:W-:-:S02]  /*c850*/  @!P4 FSEL R39, R39, -127, P6 ;  /* 0xc2fe00002727c808 */ /* 0x000fc40003000000 */
[----:B------:R-:W-:Y:S02]  /*c860*/  @!P3 FSEL R8, R8, -127, P5 ;  /* 0xc2fe00000808b808 */ /* 0x000fe40002800000 */
[----:B------:R-:W-:Y:S02]  /*c870*/  FSETP.GEU.AND P3, PT, R38, 127, PT ;  /* 0x42fe00002600780b */ /* 0x000fe40003f6e000 */
[----:B-1----:R-:W-:Y:S02]  /*c880*/  LOP3.LUT R30, R26, 0xffff, RZ, 0xc0, !PT ;  /* 0x0000ffff1a1e7812 */ /* 0x002fe400078ec0ff */
[----:B------:R-:W0:Y:S01]  /*c890*/  F2I.S16.TRUNC.NTZ R26, R39 ;  /* 0x00000027001a7305 */ /* 0x000e22000020e900 */
[----:B------:R-:W-:Y:S02]  /*c8a0*/  PRMT R32, R32, 0x3340, R27 ;  /* 0x0000334020207816 */ /* 0x000fe4000000001b */
[----:B------:R-:W-:Y:S02]  /*c8b0*/  FSETP.NAN.AND P5, PT, R37, R37, PT ;  /* 0x000000252500720b */ /* 0x000fe40003fa8000 */
[----:B--2---:R-:W-:-:S03]  /*c8c0*/  LOP3.LUT R7, R7, 0xffff, RZ, 0xc0, !PT ;  /* 0x0000ffff07077812 */ /* 0x004fc600078ec0ff */
[----:B------:R1:W2:Y:S01]  /*c8d0*/  F2I.S16.TRUNC.NTZ R27, R8 ;  /* 0x00000008001b7305 */ /* 0x0002a2000020e900 */
[----:B------:R-:W-:Y:S02]  /*c8e0*/  FSETP.NAN.AND P1, PT, R38, R38, PT ;  /* 0x000000262600720b */ /* 0x000fe40003f28000 */
[----:B------:R-:W-:Y:S02]  /*c8f0*/  @P2 SEL R7, R7, 0x7f, P5 ;  /* 0x0000007f07072807 */ /* 0x000fe40002800000 */
[----:B------:R-:W-:Y:S02]  /*c900*/  FSETP.GEU.AND P2, PT, R39, 127, PT ;  /* 0x42fe00002700780b */ /* 0x000fe40003f4e000 */
[----:B------:R-:W-:Y:S02]  /*c910*/  PRMT R10, R71, 0x3340, R10 ;  /* 0x00003340470a7816 */ /* 0x000fe4000000000a */
[----:B------:R-:W-:Y:S02]  /*c920*/  PRMT R12, R67, 0x3340, R12 ;  /* 0x00003340430c7816 */ /* 0x000fe4000000000c */
[----:B------:R-:W-:-:S02]  /*c930*/  PRMT R15, R70, 0x3340, R15 ;  /* 0x00003340460f7816 */ /* 0x000fc4000000000f */
[----:B------:R-:W-:Y:S02]  /*c940*/  PRMT R20, R59, 0x3340, R20 ;  /* 0x000033403b147816 */ /* 0x000fe40000000014 */
[----:B------:R-:W-:Y:S02]  /*c950*/  @P3 SEL R30, R30, 0x7f, P1 ;  /* 0x0000007f1e1e3807 */ /* 0x000fe40000800000 */
[----:B------:R-:W-:Y:S02]  /*c960*/  PRMT R31, R31, 0x3340, R6 ;  /* 0x000033401f1f7816 */ /* 0x000fe40000000006 */
[C---:B------:R-:W-:Y:S02]  /*c970*/  FSETP.GEU.AND P4, PT, R8.reuse, 127, PT ;  /* 0x42fe00000800780b */ /* 0x040fe40003f8e000 */
[----:B------:R-:W-:Y:S02]  /*c980*/  FSETP.NAN.AND P5, PT, R8, R8, PT ;  /* 0x000000080800720b */ /* 0x000fe40003fa8000 */
[----:B------:R-:W-:-:S02]  /*c990*/  SHF.R.S32.HI R36, RZ, 0x1f, R2 ;  /* 0x0000001fff247819 */ /* 0x000fc40000011402 */
[----:B------:R-:W-:Y:S02]  /*c9a0*/  IADD3 R6, P3, R2, c[0x0][0x1c0], RZ ;  /* 0x0000700002067a10 */ /* 0x000fe40007f7e0ff */
[----:B------:R-:W-:Y:S02]  /*c9b0*/  PRMT R11, R72, 0x3340, R11 ;  /* 0x00003340480b7816 */ /* 0x000fe4000000000b */
[----:B-1----:R-:W-:Y:S02]  /*c9c0*/  PRMT R8, R9, 0x5410, R10 ;  /* 0x0000541009087816 */ /* 0x002fe4000000000a */
[----:B------:R-:W-:Y:S02]  /*c9d0*/  PRMT R13, R68, 0x3340, R13 ;  /* 0x00003340440d7816 */ /* 0x000fe4000000000d */
[----:B------:R-:W-:Y:S02]  /*c9e0*/  PRMT R14, R69, 0x3340, R14 ;  /* 0x00003340450e7816 */ /* 0x000fe4000000000e */
[----:B------:R-:W-:-:S02]  /*c9f0*/  PRMT R10, R12, 0x5410, R61 ;  /* 0x000054100c0a7816 */ /* 0x000fc4000000003d */
[----:B------:R-:W-:Y:S02]  /*ca00*/  PRMT R21, R60, 0x3340, R21 ;  /* 0x000033403c157816 */ /* 0x000fe40000000015 */
[----:B------:R-:W-:Y:S02]  /*ca10*/  PRMT R22, R63, 0x3340, R22 ;  /* 0x000033403f167816 */ /* 0x000fe40000000016 */
[----:B------:R-:W-:Y:S02]  /*ca20*/  PRMT R44, R44, 0x3340, R7 ;  /* 0x000033402c2c7816 */ /* 0x000fe40000000007 */
[----:B------:R-:W-:Y:S02]  /*ca30*/  PRMT R12, R15, 0x5410, R20 ;  /* 0x000054100f0c7816 */ /* 0x000fe40000000014 */
[----:B------:R-:W-:Y:S02]  /*ca40*/  PRMT R16, R65, 0x3340, R16 ;  /* 0x0000334041107816 */ /* 0x000fe40000000010 */
[----:B------:R-:W-:-:S02]  /*ca50*/  FSETP.NAN.AND P1, PT, R39, R39, PT ;  /* 0x000000272700720b */ /* 0x000fc40003f28000 */
[----:B------:R-:W-:Y:S02]  /*ca60*/  IADD3.X R7, R36, c[0x0][0x1c4], RZ, P3, !PT ;  /* 0x0000710024077a10 */ /* 0x000fe40001ffe4ff */
[----:B0-----:R-:W-:Y:S02]  /*ca70*/  LOP3.LUT R20, R26, 0xffff, RZ, 0xc0, !PT ;  /* 0x0000ffff1a147812 */ /* 0x001fe400078ec0ff */
[----:B------:R-:W-:Y:S02]  /*ca80*/  PRMT R18, R57, 0x3340, R18 ;  /* 0x0000334039127816 */ /* 0x000fe40000000012 */
[----:B------:R-:W-:Y:S02]  /*ca90*/  PRMT R23, R58, 0x3340, R23 ;  /* 0x000033403a177816 */ /* 0x000fe40000000017 */
[----:B------:R-:W-:Y:S02]  /*caa0*/  PRMT R19, R54, 0x3340, R19 ;  /* 0x0000334036137816 */ /* 0x000fe40000000013 */
[----:B------:R-:W-:-:S02]  /*cab0*/  PRMT R9, R11, 0x5410, R62 ;  /* 0x000054100b097816 */ /* 0x000fc4000000003e */
[----:B------:R-:W-:Y:S02]  /*cac0*/  SHF.R.S32.HI R39, RZ, 0x1f, R3 ;  /* 0x0000001fff277819 */ /* 0x000fe40000011403 */
[----:B------:R-:W-:Y:S02]  /*cad0*/  IADD3 R26, P3, R3, c[0x0][0x1c0], RZ ;  /* 0x00007000031a7a10 */ /* 0x000fe40007f7e0ff */
[----:B------:R-:W-:Y:S02]  /*cae0*/  PRMT R11, R13, 0x5410, R14 ;  /* 0x000054100d0b7816 */ /* 0x000fe4000000000e */
[----:B------:R-:W-:Y:S02]  /*caf0*/  PRMT R13, R21, 0x5410, R22 ;  /* 0x00005410150d7816 */ /* 0x000fe40000000016 */
[----:B--2---:R-:W-:Y:S02]  /*cb00*/  LOP3.LUT R21, R27, 0xffff, RZ, 0xc0, !PT ;  /* 0x0000ffff1b157812 */ /* 0x004fe400078ec0ff */
[----:B------:R-:W-:-:S02]  /*cb10*/  PRMT R14, R16, 0x5410, R17 ;  /* 0x00005410100e7816 */ /* 0x000fc40000000011 */
[----:B------:R-:W-:Y:S02]  /*cb20*/  @P2 SEL R20, R20, 0x7f, P1 ;  /* 0x0000007f14142807 */ /* 0x000fe40000800000 */
[----:B------:R-:W-:Y:S02]  /*cb30*/  IADD3.X R27, R39, c[0x0][0x1c4], RZ, P3, !PT ;  /* 0x00007100271b7a10 */ /* 0x000fe40001ffe4ff */
[----:B------:R-:W-:Y:S02]  /*cb40*/  PRMT R15, R18, 0x5410, R23 ;  /* 0x00005410120f7816 */ /* 0x000fe40000000017 */
[----:B------:R-:W-:Y:S02]  /*cb50*/  PRMT R16, R19, 0x5410, R24 ;  /* 0x0000541013107816 */ /* 0x000fe40000000018 */
[----:B------:R-:W-:Y:S02]  /*cb60*/  SHF.R.S32.HI R37, RZ, 0x1f, R0 ;  /* 0x0000001fff257819 */ /* 0x000fe40000011400 */
[----:B------:R-:W-:Y:S01]  /*cb70*/  IADD3 R24, P1, R0, c[0x0][0x1c0], RZ ;  /* 0x0000700000187a10 */ /* 0x000fe20007f3e0ff */
[----:B------:R-:W-:Y:S01]  /*cb80*/  @P0 STG.E.128 [R6.64], R8 ;  /* 0x0000000806000986 */ /* 0x000fe2000c101d0a */
[----:B------:R-:W-:-:S02]  /*cb90*/  PRMT R18, R28, 0x5410, R25 ;  /* 0x000054101c127816 */ /* 0x000fc40000000019 */
[----:B------:R-:W-:Y:S01]  /*cba0*/  IADD3.X R25, R37, c[0x0][0x1c4], RZ, P1, !PT ;  /* 0x0000710025197a10 */ /* 0x000fe20000ffe4ff */
[----:B------:R0:W-:Y:S01]  /*cbb0*/  @P0 STG.E.128 [R26.64], R12 ;  /* 0x0000000c1a000986 */ /* 0x0001e2000c101d0a */
[----:B------:R-:W-:Y:S02]  /*cbc0*/  @P4 SEL R21, R21, 0x7f, P5 ;  /* 0x0000007f15154807 */ /* 0x000fe40002800000 */
[----:B------:R-:W-:Y:S02]  /*cbd0*/  PRMT R50, R53, 0x3340, R50 ;  /* 0x0000334035327816 */ /* 0x000fe40000000032 */
[----:B------:R-:W-:Y:S02]  /*cbe0*/  PRMT R43, R46, 0x3340, R43 ;  /* 0x000033402e2b7816 */ /* 0x000fe4000000002b */
[----:B------:R-:W-:Y:S02]  /*cbf0*/  PRMT R30, R33, 0x3340, R30 ;  /* 0x00003340211e7816 */ /* 0x000fe4000000001e */
[----:B------:R-:W-:-:S02]  /*cc00*/  PRMT R23, R21, 0x3340, R20 ;  /* 0x0000334015177816 */ /* 0x000fc40000000014 */
[----:B------:R-:W-:Y:S02]  /*cc10*/  SHF.R.S32.HI R38, RZ, 0x1f, R5 ;  /* 0x0000001fff267819 */ /* 0x000fe40000011405 */
[----:B0-----:R-:W-:Y:S02]  /*cc20*/  IADD3 R26, P1, R2, c[0x0][0x1c8], RZ ;  /* 0x00007200021a7a10 */ /* 0x001fe40007f3e0ff */
[----:B------:R-:W-:Y:S02]  /*cc30*/  IADD3 R6, P2, R5, c[0x0][0x1c0], RZ ;  /* 0x0000700005067a10 */ /* 0x000fe40007f5e0ff */
[----:B------:R-:W-:Y:S02]  /*cc40*/  IADD3.X R27, R36, c[0x0][0x1cc], RZ, P1, !PT ;  /* 0x00007300241b7a10 */ /* 0x000fe40000ffe4ff */
[----:B------:R-:W-:Y:S02]  /*cc50*/  IADD3 R28, P1, R3, c[0x0][0x1c8], RZ ;  /* 0x00007200031c7a10 */ /* 0x000fe40007f3e0ff */
[----:B------:R-:W-:-:S02]  /*cc60*/  PRMT R17, R49, 0x5410, R50 ;  /* 0x0000541031117816 */ /* 0x000fc40000000032 */
[----:B------:R-:W-:Y:S02]  /*cc70*/  PRMT R19, R48, 0x5410, R43 ;  /* 0x0000541030137816 */ /* 0x000fe4000000002b */
[----:B------:R-:W-:Y:S02]  /*cc80*/  PRMT R21, R29, 0x5410, R32 ;  /* 0x000054101d157816 */ /* 0x000fe40000000020 */
[----:B------:R-:W-:Y:S02]  /*cc90*/  PRMT R20, R47, 0x5410, R4 ;  /* 0x000054102f147816 */ /* 0x000fe40000000004 */
[----:B------:R-:W-:Y:S02]  /*cca0*/  PRMT R22, R31, 0x5410, R44 ;  /* 0x000054101f167816 */ /* 0x000fe4000000002c */
[----:B------:R-:W-:Y:S02]  /*ccb0*/  PRMT R23, R30, 0x5410, R23 ;  /* 0x000054101e177816 */ /* 0x000fe40000000017 */
[----:B------:R-:W-:-:S02]  /*ccc0*/  IADD3.X R7, R38, c[0x0][0x1c4], RZ, P2, !PT ;  /* 0x0000710026077a10 */ /* 0x000fc400017fe4ff */
[----:B------:R-:W-:Y:S02]  /*ccd0*/  IADD3.X R29, R39, c[0x0][0x1cc], RZ, P1, !PT ;  /* 0x00007300271d7a10 */ /* 0x000fe40000ffe4ff */
[----:B------:R-:W-:Y:S01]  /*cce0*/  IADD3 R32, P1, R5, c[0x0][0x1c8], RZ ;  /* 0x0000720005207a10 */ /* 0x000fe20007f3e0ff */
[----:B------:R0:W-:Y:S01]  /*ccf0*/  @P0 STG.E.128 [R24.64], R16 ;  /* 0x0000001018000986 */ /* 0x0001e2000c101d0a */
[----:B------:R-:W-:Y:S02]  /*cd00*/  IADD3 R30, P2, R0, c[0x0][0x1c8], RZ ;  /* 0x00007200001e7a10 */ /* 0x000fe40007f5e0ff */
[----:B------:R-:W-:Y:S01]  /*cd10*/  IADD3.X R33, R38, c[0x0][0x1cc], RZ, P1, !PT ;  /* 0x0000730026217a10 */ /* 0x000fe20000ffe4ff */
[----:B------:R1:W-:Y:S01]  /*cd20*/  @P0 STG.E.128 [R6.64], R20 ;  /* 0x0000001406000986 */ /* 0x0003e2000c101d0a */
[----:B------:R-:W-:Y:S02]  /*cd30*/  IADD3.X R31, R37, c[0x0][0x1cc], RZ, P2, !PT ;  /* 0x00007300251f7a10 */ /* 0x000fe400017fe4ff */
[----:B------:R-:W-:Y:S01]  /*cd40*/  IADD3 R34, P3, R2, c[0x0][0x1d0], RZ ;  /* 0x0000740002227a10 */ /* 0x000fe20007f7e0ff */
[----:B------:R2:W-:Y:S03]  /*cd50*/  @P0 STG.E.128 [R26.64], R8 ;  /* 0x000000081a000986 */ /* 0x0005e6000c101d0a */
[----:B------:R-:W-:Y:S01]  /*cd60*/  IADD3.X R35, R36, c[0x0][0x1d4], RZ, P3, !PT ;  /* 0x0000750024237a10 */ /* 0x000fe20001ffe4ff */
[----:B------:R3:W-:Y:S01]  /*cd70*/  @P0 STG.E.128 [R28.64], R12 ;  /* 0x0000000c1c000986 */ /* 0x0007e2000c101d0a */
[----:B0-----:R-:W-:-:S02]  /*cd80*/  IADD3 R24, P2, R0, c[0x0][0x1d0], RZ ;  /* 0x0000740000187a10 */ /* 0x001fc40007f5e0ff */
[----:B-1----:R-:W-:-:S04]  /*cd90*/  IADD3 R6, P1, R3, c[0x0][0x1d0], RZ ;  /* 0x0000740003067a10 */ /* 0x002fc80007f3e0ff */
[----:B------:R-:W-:Y:S02]  /*cda0*/  IADD3.X R7, R39, c[0x0][0x1d4], RZ, P1, !PT ;  /* 0x0000750027077a10 */ /* 0x000fe40000ffe4ff */
[----:B--2---:R-:W-:Y:S02]  /*cdb0*/  IADD3 R26, P1, R5, c[0x0][0x1d0], RZ ;  /* 0x00007400051a7a10 */ /* 0x004fe40007f3e0ff */
[----:B------:R-:W-:Y:S02]  /*cdc0*/  IADD3.X R25, R37, c[0x0][0x1d4], RZ, P2, !PT ;  /* 0x0000750025197a10 */ /* 0x000fe400017fe4ff */
[----:B---3--:R-:W-:Y:S02]  /*cdd0*/  IADD3 R28, P2, R2, c[0x0][0x1d8], RZ ;  /* 0x00007600021c7a10 */ /* 0x008fe40007f5e0ff */
[----:B------:R-:W-:Y:S02]  /*cde0*/  IADD3.X R27, R38, c[0x0][0x1d4], RZ, P1, !PT ;  /* 0x00007500261b7a10 */ /* 0x000fe40000ffe4ff */
[----:B------:R-:W-:Y:S01]  /*cdf0*/  IADD3 R2, P1, R3, c[0x0][0x1d8], RZ ;  /* 0x0000760003027a10 */ /* 0x000fe20007f3e0ff */
[----:B------:R0:W-:Y:S01]  /*ce00*/  @P0 STG.E.128 [R30.64], R16 ;  /* 0x000000101e000986 */ /* 0x0001e2000c101d0a */
[----:B------:R-:W-:-:S02]  /*ce10*/  IADD3 R4, P3, R0, c[0x0][0x1d8], RZ ;  /* 0x0000760000047a10 */ /* 0x000fc40007f7e0ff */
[----:B------:R-:W-:Y:S01]  /*ce20*/  IADD3.X R29, R36, c[0x0][0x1dc], RZ, P2, !PT ;  /* 0x00007700241d7a10 */ /* 0x000fe200017fe4ff */
[----:B------:R1:W-:Y:S01]  /*ce30*/  @P0 STG.E.128 [R32.64], R20 ;  /* 0x0000001420000986 */ /* 0x0003e2000c101d0a */
[----:B------:R-:W-:-:S03]  /*ce40*/  IADD3.X R3, R39, c[0x0][0x1dc], RZ, P1, !PT ;  /* 0x0000770027037a10 */ /* 0x000fc60000ffe4ff */
[----:B------:R1:W-:Y:S04]  /*ce50*/  @P0 STG.E.128 [R34.64], R8 ;  /* 0x0000000822000986 */ /* 0x0003e8000c101d0a */
[----:B------:R1:W-:Y:S04]  /*ce60*/  @P0 STG.E.128 [R6.64], R12 ;  /* 0x0000000c06000986 */ /* 0x0003e8000c101d0a */
[----:B------:R1:W-:Y:S01]  /*ce70*/  @P0 STG.E.128 [R24.64], R16 ;  /* 0x0000001018000986 */ /* 0x0003e2000c101d0a */
[----:B0-----:R-:W-:Y:S02]  /*ce80*/  IADD3 R30, P2, R5, c[0x0][0x1d8], RZ ;  /* 0x00007600051e7a10 */ /* 0x001fe40007f5e0ff */
[----:B------:R-:W-:Y:S01]  /*ce90*/  IADD3.X R5, R37, c[0x0][0x1dc], RZ, P3, !PT ;  /* 0x0000770025057a10 */ /* 0x000fe20001ffe4ff */
[----:B------:R1:W-:Y:S04]  /*cea0*/  @P0 STG.E.128 [R26.64], R20 ;  /* 0x000000141a000986 */ /* 0x0003e8000c101d0a */
[----:B------:R1:W-:Y:S04]  /*ceb0*/  @P0 STG.E.128 [R28.64], R8 ;  /* 0x000000081c000986 */ /* 0x0003e8000c101d0a */
[----:B------:R1:W-:Y:S01]  /*cec0*/  @P0 STG.E.128 [R2.64], R12 ;  /* 0x0000000c02000986 */ /* 0x0003e2000c101d0a */
[----:B------:R-:W-:-:S03]  /*ced0*/  IADD3.X R31, R38, c[0x0][0x1dc], RZ, P2, !PT ;  /* 0x00007700261f7a10 */ /* 0x000fc600017fe4ff */
[----:B------:R1:W-:Y:S01]  /*cee0*/  @P0 STG.E.128 [R4.64], R16 ;  /* 0x0000001004000986 */ /* 0x0003e2000c101d0a */
[----:B------:R-:W-:Y:S05]  /*cef0*/  @!P0 EXIT ;  /* 0x000000000000894d */ /* 0x000fea0003800000 */
[----:B------:R-:W-:Y:S01]  /*cf00*/  STG.E.128 [R30.64], R20 ;  /* 0x000000141e007986 */ /* 0x000fe2000c101d0a */
[----:B------:R-:W-:Y:S05]  /*cf10*/  EXIT ;  /* 0x000000000000794d */ /* 0x000fea0003800000 */
.L_x_0:
[----:B------:R-:W-:-:S00]  /*cf20*/  BRA `(.L_x_0) ;  /* 0xfffffff000007947 */ /* 0x000fc0000383ffff */
[----:B------:R-:W-:-:S00]  /*cf30*/  NOP ;  /* 0x0000000000007918 */ /* 0x000fc00000000000 */
        /* <DEDUP_REMOVED lines=12> */
.L_x_1:


//--------------------- .nv.global.init           --------------------------
	.section	.nv.global.init,"aw",@progbits
.nv.global.init:
	.type		_$_str,@object
	.size		_$_str,(.L_0 - _$_str)
_$_str:
        /*0000*/ 	.byte	0x5f, 0x5f, 0x43, 0x55, 0x44, 0x41, 0x5f, 0x46, 0x54, 0x5a, 0x00
.L_0:


//--------------------- .nv.shared.triton_red_fused__to_copy_add_amax_amin_clamp_mul_native_layer_norm_reciprocal_1 --------------------------
	.section	.nv.shared.triton_red_fused__to_copy_add_amax_amin_clamp_mul_native_layer_norm_reciprocal_1,"aw",@nobits
	.sectionflags	@""
	.align	16
